//
// Generated by NVIDIA NVVM Compiler
//
// Compiler Build ID: CL-36424714
// Cuda compilation tools, release 13.0, V13.0.88
// Based on NVVM 20.0.0
//

.version 9.0
.target sm_100
.address_size 64

	// .globl	_Z14multiplicationPxS_S_i
.func  (.param .b64 func_retval0) __internal_accurate_pow
(
	.param .b64 __internal_accurate_pow_param_0
)
;

.visible .entry _Z14multiplicationPxS_S_i(
	.param .u64 .ptr .align 1 _Z14multiplicationPxS_S_i_param_0,
	.param .u64 .ptr .align 1 _Z14multiplicationPxS_S_i_param_1,
	.param .u64 .ptr .align 1 _Z14multiplicationPxS_S_i_param_2,
	.param .u32 _Z14multiplicationPxS_S_i_param_3
)
{
	.reg .pred 	%p<15>;
	.reg .b32 	%r<51>;
	.reg .b64 	%rd<64>;
	.reg .b64 	%fd<16>;

	ld.param.u64 	%rd23, [_Z14multiplicationPxS_S_i_param_0];
	ld.param.u64 	%rd24, [_Z14multiplicationPxS_S_i_param_1];
	ld.param.u64 	%rd25, [_Z14multiplicationPxS_S_i_param_2];
	ld.param.u32 	%r10, [_Z14multiplicationPxS_S_i_param_3];
	cvta.to.global.u64 	%rd1, %rd25;
	mov.u32 	%r11, %ctaid.x;
	mov.u32 	%r12, %ntid.x;
	mov.u32 	%r13, %tid.x;
	mad.lo.s32 	%r1, %r11, %r12, %r13;
	setp.ge.s32 	%p1, %r1, %r10;
	@%p1 bra 	$L__BB0_16;
	cvta.to.global.u64 	%rd26, %rd23;
	cvta.to.global.u64 	%rd27, %rd24;
	mul.wide.s32 	%rd28, %r1, 8;
	add.s64 	%rd29, %rd26, %rd28;
	ld.global.u64 	%rd2, [%rd29];
	cvt.u32.u64 	%r14, %rd2;
	add.s64 	%rd30, %rd27, %rd28;
	ld.global.u64 	%rd31, [%rd30];
	cvt.u32.u64 	%r15, %rd31;
	min.s32 	%r16, %r14, %r15;
	setp.gt.s32 	%p2, %r16, 9;
	@%p2 bra 	$L__BB0_3;
	mul.lo.s64 	%rd54, %rd2, %rd31;
	cvt.s64.s32 	%rd55, %rd54;
	add.s64 	%rd57, %rd1, %rd28;
	st.global.u64 	[%rd57], %rd55;
	bra.uni 	$L__BB0_16;
$L__BB0_3:
	and.b64  	%rd4, %rd2, 2147483647;
	setp.eq.s64 	%p3, %rd4, 0;
	mov.b32 	%r48, 0;
	@%p3 bra 	$L__BB0_6;
	mov.b32 	%r48, 0;
	mov.u64 	%rd58, %rd4;
$L__BB0_5:
	cvt.u32.u64 	%r19, %rd58;
	mul.hi.u32 	%r20, %r19, -858993459;
	shr.u32 	%r21, %r20, 3;
	cvt.u64.u32 	%rd6, %r21;
	add.s32 	%r48, %r48, 1;
	setp.gt.u64 	%p4, %rd58, 9;
	mov.u64 	%rd58, %rd6;
	@%p4 bra 	$L__BB0_5;
$L__BB0_6:
	and.b64  	%rd7, %rd31, 2147483647;
	setp.eq.s64 	%p5, %rd7, 0;
	mov.b32 	%r50, 0;
	@%p5 bra 	$L__BB0_9;
	mov.b32 	%r50, 0;
	mov.u64 	%rd59, %rd7;
$L__BB0_8:
	cvt.u32.u64 	%r24, %rd59;
	mul.hi.u32 	%r25, %r24, -858993459;
	shr.u32 	%r26, %r25, 3;
	cvt.u64.u32 	%rd9, %r26;
	add.s32 	%r50, %r50, 1;
	setp.gt.u64 	%p6, %rd59, 9;
	mov.u64 	%rd59, %rd9;
	@%p6 bra 	$L__BB0_8;
$L__BB0_9:
	max.s32 	%r8, %r48, %r50;
	shr.u32 	%r27, %r8, 1;
	cvt.rn.f64.u32 	%fd1, %r27;
	mov.f64 	%fd2, 0d4024000000000000;
	{
	.reg .b32 %temp; 
	mov.b64 	{%temp, %r9}, %fd2;
	}
	{
	.reg .b32 %temp; 
	mov.b64 	{%temp, %r28}, %fd1;
	}
	shr.u32 	%r29, %r28, 20;
	and.b32  	%r30, %r29, 2047;
	add.s32 	%r31, %r30, -1012;
	mov.b64 	%rd32, %fd1;
	shl.b64 	%rd33, %rd32, %r31;
	setp.eq.s64 	%p7, %rd33, -9223372036854775808;
	{ // callseq 0, 0
	.param .b64 param0;
	st.param.f64 	[param0], %fd1;
	.param .b64 retval0;
	call.uni (retval0), 
	__internal_accurate_pow, 
	(
	param0
	);
	ld.param.f64 	%fd3, [retval0];
	} // callseq 0
	setp.lt.s32 	%p8, %r9, 0;
	neg.f64 	%fd5, %fd3;
	selp.f64 	%fd6, %fd5, %fd3, %p7;
	selp.f64 	%fd7, %fd6, %fd3, %p8;
	setp.lt.u32 	%p9, %r8, 2;
	selp.f64 	%fd8, 0d3FF0000000000000, %fd7, %p9;
	cvt.rzi.s64.f64 	%rd10, %fd8;
	and.b64  	%rd35, %rd10, -4294967296;
	setp.ne.s64 	%p10, %rd35, 0;
	@%p10 bra 	$L__BB0_11;
	cvt.u32.u64 	%r32, %rd10;
	cvt.u32.u64 	%r33, %rd4;
	div.u32 	%r34, %r33, %r32;
	mul.lo.s32 	%r35, %r34, %r32;
	sub.s32 	%r36, %r33, %r35;
	cvt.u64.u32 	%rd60, %r34;
	cvt.u64.u32 	%rd61, %r36;
	bra.uni 	$L__BB0_12;
$L__BB0_11:
	div.s64 	%rd60, %rd4, %rd10;
	mul.lo.s64 	%rd36, %rd60, %rd10;
	sub.s64 	%rd61, %rd4, %rd36;
$L__BB0_12:
	setp.ne.s64 	%p11, %rd35, 0;
	@%p11 bra 	$L__BB0_14;
	cvt.u32.u64 	%r37, %rd10;
	cvt.u32.u64 	%r38, %rd7;
	div.u32 	%r39, %r38, %r37;
	mul.lo.s32 	%r40, %r39, %r37;
	sub.s32 	%r41, %r38, %r40;
	cvt.u64.u32 	%rd62, %r39;
	cvt.u64.u32 	%rd63, %r41;
	bra.uni 	$L__BB0_15;
$L__BB0_14:
	div.s64 	%rd62, %rd7, %rd10;
	mul.lo.s64 	%rd38, %rd62, %rd10;
	sub.s64 	%rd63, %rd7, %rd38;
$L__BB0_15:
	setp.lt.s32 	%p12, %r9, 0;
	mul.lo.s64 	%rd39, %rd62, %rd60;
	mul.lo.s64 	%rd40, %rd63, %rd61;
	add.s64 	%rd41, %rd61, %rd60;
	add.s64 	%rd42, %rd63, %rd62;
	mul.lo.s64 	%rd43, %rd42, %rd41;
	add.s64 	%rd44, %rd40, %rd39;
	sub.s64 	%rd45, %rd43, %rd44;
	and.b32  	%r42, %r8, 2147483646;
	cvt.rn.f64.u32 	%fd9, %r42;
	{
	.reg .b32 %temp; 
	mov.b64 	{%temp, %r43}, %fd9;
	}
	shr.u32 	%r44, %r43, 20;
	and.b32  	%r45, %r44, 2047;
	add.s32 	%r46, %r45, -1012;
	mov.b64 	%rd46, %fd9;
	shl.b64 	%rd47, %rd46, %r46;
	setp.eq.s64 	%p13, %rd47, -9223372036854775808;
	{ // callseq 1, 0
	.param .b64 param0;
	st.param.f64 	[param0], %fd9;
	.param .b64 retval0;
	call.uni (retval0), 
	__internal_accurate_pow, 
	(
	param0
	);
	ld.param.f64 	%fd10, [retval0];
	} // callseq 1
	neg.f64 	%fd12, %fd10;
	selp.f64 	%fd13, %fd12, %fd10, %p13;
	selp.f64 	%fd14, %fd13, %fd10, %p12;
	setp.eq.s32 	%p14, %r42, 0;
	selp.f64 	%fd15, 0d3FF0000000000000, %fd14, %p14;
	cvt.rzi.s64.f64 	%rd49, %fd15;
	mad.lo.s64 	%rd50, %rd45, %rd10, %rd40;
	mad.lo.s64 	%rd51, %rd49, %rd39, %rd50;
	add.s64 	%rd53, %rd1, %rd28;
	st.global.u64 	[%rd53], %rd51;
$L__BB0_16:
	ret;

}
.func  (.param .b64 func_retval0) __internal_accurate_pow(
	.param .b64 __internal_accurate_pow_param_0
)
{
	.reg .pred 	%p<8>;
	.reg .b32 	%r<46>;
	.reg .b32 	%f<3>;
	.reg .b64 	%fd<109>;

	ld.param.f64 	%fd10, [__internal_accurate_pow_param_0];
	mov.f64 	%fd11, 0d4024000000000000;
	{
	.reg .b32 %temp; 
	mov.b64 	{%temp, %r8}, %fd11;
	}
	{
	.reg .b32 %temp; 
	mov.b64 	{%r9, %temp}, %fd11;
	}
	shr.u32 	%r10, %r8, 20;
	setp.lt.u32 	%p1, %r8, 1048576;
	mov.f64 	%fd12, 0d4384000000000000;
	{
	.reg .b32 %temp; 
	mov.b64 	{%temp, %r11}, %fd12;
	}
	{
	.reg .b32 %temp; 
	mov.b64 	{%r12, %temp}, %fd12;
	}
	shr.u32 	%r13, %r11, 20;
	add.s32 	%r14, %r13, -54;
	selp.b32 	%r15, %r12, %r9, %p1;
	selp.b32 	%r16, %r11, %r8, %p1;
	selp.b32 	%r1, %r14, %r10, %p1;
	add.s32 	%r45, %r1, -1023;
	and.b32  	%r17, %r16, -2146435073;
	or.b32  	%r18, %r17, 1072693248;
	mov.b64 	%fd107, {%r15, %r18};
	setp.lt.u32 	%p2, %r18, 1073127583;
	@%p2 bra 	$L__BB1_2;
	{
	.reg .b32 %temp; 
	mov.b64 	{%r19, %temp}, %fd107;
	}
	{
	.reg .b32 %temp; 
	mov.b64 	{%temp, %r20}, %fd107;
	}
	add.s32 	%r21, %r20, -1048576;
	mov.b64 	%fd107, {%r19, %r21};
	add.s32 	%r45, %r1, -1022;
$L__BB1_2:
	add.f64 	%fd13, %fd107, 0dBFF0000000000000;
	add.f64 	%fd14, %fd107, 0d3FF0000000000000;
	rcp.approx.ftz.f64 	%fd15, %fd14;
	neg.f64 	%fd16, %fd14;
	fma.rn.f64 	%fd17, %fd16, %fd15, 0d3FF0000000000000;
	fma.rn.f64 	%fd18, %fd17, %fd17, %fd17;
	fma.rn.f64 	%fd19, %fd18, %fd15, %fd15;
	mul.f64 	%fd20, %fd13, %fd19;
	fma.rn.f64 	%fd21, %fd13, %fd19, %fd20;
	mul.f64 	%fd22, %fd21, %fd21;
	fma.rn.f64 	%fd23, %fd22, 0d3EB0F5FF7D2CAFE2, 0d3ED0F5D241AD3B5A;
	fma.rn.f64 	%fd24, %fd23, %fd22, 0d3EF3B20A75488A3F;
	fma.rn.f64 	%fd25, %fd24, %fd22, 0d3F1745CDE4FAECD5;
	fma.rn.f64 	%fd26, %fd25, %fd22, 0d3F3C71C7258A578B;
	fma.rn.f64 	%fd27, %fd26, %fd22, 0d3F6249249242B910;
	fma.rn.f64 	%fd28, %fd27, %fd22, 0d3F89999999999DFB;
	sub.f64 	%fd29, %fd13, %fd21;
	add.f64 	%fd30, %fd29, %fd29;
	neg.f64 	%fd31, %fd21;
	fma.rn.f64 	%fd32, %fd31, %fd13, %fd30;
	mul.f64 	%fd33, %fd19, %fd32;
	fma.rn.f64 	%fd34, %fd22, %fd28, 0d3FB5555555555555;
	mov.f64 	%fd35, 0d3FB5555555555555;
	sub.f64 	%fd36, %fd35, %fd34;
	fma.rn.f64 	%fd37, %fd22, %fd28, %fd36;
	add.f64 	%fd38, %fd37, 0dBC46A4CB00B9E7B0;
	add.f64 	%fd39, %fd34, %fd38;
	sub.f64 	%fd40, %fd34, %fd39;
	add.f64 	%fd41, %fd38, %fd40;
	mul.rn.f64 	%fd42, %fd21, %fd21;
	neg.f64 	%fd43, %fd42;
	fma.rn.f64 	%fd44, %fd21, %fd21, %fd43;
	{
	.reg .b32 %temp; 
	mov.b64 	{%r22, %temp}, %fd33;
	}
	{
	.reg .b32 %temp; 
	mov.b64 	{%temp, %r23}, %fd33;
	}
	add.s32 	%r24, %r23, 1048576;
	mov.b64 	%fd45, {%r22, %r24};
	fma.rn.f64 	%fd46, %fd21, %fd45, %fd44;
	mul.rn.f64 	%fd47, %fd42, %fd21;
	neg.f64 	%fd48, %fd47;
	fma.rn.f64 	%fd49, %fd42, %fd21, %fd48;
	fma.rn.f64 	%fd50, %fd42, %fd33, %fd49;
	fma.rn.f64 	%fd51, %fd46, %fd21, %fd50;
	mul.rn.f64 	%fd52, %fd39, %fd47;
	neg.f64 	%fd53, %fd52;
	fma.rn.f64 	%fd54, %fd39, %fd47, %fd53;
	fma.rn.f64 	%fd55, %fd39, %fd51, %fd54;
	fma.rn.f64 	%fd56, %fd41, %fd47, %fd55;
	add.f64 	%fd57, %fd52, %fd56;
	sub.f64 	%fd58, %fd52, %fd57;
	add.f64 	%fd59, %fd56, %fd58;
	add.f64 	%fd60, %fd21, %fd57;
	sub.f64 	%fd61, %fd21, %fd60;
	add.f64 	%fd62, %fd57, %fd61;
	add.f64 	%fd63, %fd59, %fd62;
	add.f64 	%fd64, %fd33, %fd63;
	add.f64 	%fd65, %fd60, %fd64;
	sub.f64 	%fd66, %fd60, %fd65;
	add.f64 	%fd67, %fd64, %fd66;
	xor.b32  	%r25, %r45, -2147483648;
	mov.b32 	%r26, 1127219200;
	mov.b64 	%fd68, {%r25, %r26};
	mov.b32 	%r27, -2147483648;
	mov.b64 	%fd69, {%r27, %r26};
	sub.f64 	%fd70, %fd68, %fd69;
	fma.rn.f64 	%fd71, %fd70, 0d3FE62E42FEFA39EF, %fd65;
	fma.rn.f64 	%fd72, %fd70, 0dBFE62E42FEFA39EF, %fd71;
	sub.f64 	%fd73, %fd72, %fd65;
	sub.f64 	%fd74, %fd67, %fd73;
	fma.rn.f64 	%fd75, %fd70, 0d3C7ABC9E3B39803F, %fd74;
	add.f64 	%fd76, %fd71, %fd75;
	sub.f64 	%fd77, %fd71, %fd76;
	add.f64 	%fd78, %fd75, %fd77;
	{
	.reg .b32 %temp; 
	mov.b64 	{%temp, %r28}, %fd10;
	}
	{
	.reg .b32 %temp; 
	mov.b64 	{%r29, %temp}, %fd10;
	}
	shl.b32 	%r30, %r28, 1;
	setp.gt.u32 	%p3, %r30, -33554433;
	and.b32  	%r31, %r28, -15728641;
	selp.b32 	%r32, %r31, %r28, %p3;
	mov.b64 	%fd79, {%r29, %r32};
	mul.rn.f64 	%fd80, %fd76, %fd79;
	neg.f64 	%fd81, %fd80;
	fma.rn.f64 	%fd82, %fd76, %fd79, %fd81;
	fma.rn.f64 	%fd83, %fd78, %fd79, %fd82;
	add.f64 	%fd4, %fd80, %fd83;
	sub.f64 	%fd84, %fd80, %fd4;
	add.f64 	%fd5, %fd83, %fd84;
	fma.rn.f64 	%fd85, %fd4, 0d3FF71547652B82FE, 0d4338000000000000;
	{
	.reg .b32 %temp; 
	mov.b64 	{%r5, %temp}, %fd85;
	}
	mov.f64 	%fd86, 0dC338000000000000;
	add.rn.f64 	%fd87, %fd85, %fd86;
	fma.rn.f64 	%fd88, %fd87, 0dBFE62E42FEFA39EF, %fd4;
	fma.rn.f64 	%fd89, %fd87, 0dBC7ABC9E3B39803F, %fd88;
	fma.rn.f64 	%fd90, %fd89, 0d3E5ADE1569CE2BDF, 0d3E928AF3FCA213EA;
	fma.rn.f64 	%fd91, %fd90, %fd89, 0d3EC71DEE62401315;
	fma.rn.f64 	%fd92, %fd91, %fd89, 0d3EFA01997C89EB71;
	fma.rn.f64 	%fd93, %fd92, %fd89, 0d3F2A01A014761F65;
	fma.rn.f64 	%fd94, %fd93, %fd89, 0d3F56C16C1852B7AF;
	fma.rn.f64 	%fd95, %fd94, %fd89, 0d3F81111111122322;
	fma.rn.f64 	%fd96, %fd95, %fd89, 0d3FA55555555502A1;
	fma.rn.f64 	%fd97, %fd96, %fd89, 0d3FC5555555555511;
	fma.rn.f64 	%fd98, %fd97, %fd89, 0d3FE000000000000B;
	fma.rn.f64 	%fd99, %fd98, %fd89, 0d3FF0000000000000;
	fma.rn.f64 	%fd100, %fd99, %fd89, 0d3FF0000000000000;
	{
	.reg .b32 %temp; 
	mov.b64 	{%r6, %temp}, %fd100;
	}
	{
	.reg .b32 %temp; 
	mov.b64 	{%temp, %r7}, %fd100;
	}
	shl.b32 	%r33, %r5, 20;
	add.s32 	%r34, %r33, %r7;
	mov.b64 	%fd108, {%r6, %r34};
	{
	.reg .b32 %temp; 
	mov.b64 	{%temp, %r35}, %fd4;
	}
	mov.b32 	%f2, %r35;
	abs.f32 	%f1, %f2;
	setp.lt.f32 	%p4, %f1, 0f4086232B;
	@%p4 bra 	$L__BB1_5;
	setp.lt.f64 	%p5, %fd4, 0d0000000000000000;
	add.f64 	%fd101, %fd4, 0d7FF0000000000000;
	selp.f64 	%fd108, 0d0000000000000000, %fd101, %p5;
	setp.geu.f32 	%p6, %f1, 0f40874800;
	@%p6 bra 	$L__BB1_5;
	shr.u32 	%r36, %r5, 31;
	add.s32 	%r37, %r5, %r36;
	shr.s32 	%r38, %r37, 1;
	shl.b32 	%r39, %r38, 20;
	add.s32 	%r40, %r7, %r39;
	mov.b64 	%fd102, {%r6, %r40};
	sub.s32 	%r41, %r5, %r38;
	shl.b32 	%r42, %r41, 20;
	add.s32 	%r43, %r42, 1072693248;
	mov.b32 	%r44, 0;
	mov.b64 	%fd103, {%r44, %r43};
	mul.f64 	%fd108, %fd103, %fd102;
$L__BB1_5:
	abs.f64 	%fd104, %fd108;
	setp.eq.f64 	%p7, %fd104, 0d7FF0000000000000;
	fma.rn.f64 	%fd105, %fd108, %fd5, %fd108;
	selp.f64 	%fd106, %fd108, %fd105, %p7;
	st.param.f64 	[func_retval0], %fd106;
	ret;

}


// ===== COMPILED SASS (sm_100) =====

	.target	sm_100

	.elftype	@"ET_EXEC"


//--------------------- .note.nv.tkinfo           --------------------------
	.section	.note.nv.tkinfo,"",@"SHT_NOTE"
	.sectionflags	@"SHF_NOTE_NV_TKINFO"
	.tkinfo
        /*0018*/ 	.word	0x00000002
        /*0030*/ 	.string	""
        /*0030*/ 	.string	"ptxas"
        /*0030*/ 	.string	"Cuda compilation tools, release 13.0, V13.0.88"
        /*0030*/ 	.string	"Build cuda_13.0.r13.0/compiler.36424714_0"
        /*0030*/ 	.string	"-arch sm_100 -m 64 "



//--------------------- .note.nv.cuinfo           --------------------------
	.section	.note.nv.cuinfo,"",@"SHT_NOTE"
	.sectionflags	@"SHF_NOTE_NV_CUINFO"
        /*0018*/ 	.short	0x0002
        /*001a*/ 	.short	0x0064
        /*001c*/ 	.short	0x0082
	.zero		2


//--------------------- .nv.info                  --------------------------
	.section	.nv.info,"",@"SHT_CUDA_INFO"
	.align	4


	//----- nvinfo : EIATTR_REGCOUNT
	.align		4
        /*0000*/ 	.byte	0x04, 0x2f
        /*0002*/ 	.short	(.L_1 - .L_0)
	.align		4
.L_0:
        /*0004*/ 	.word	index@(_Z14multiplicationPxS_S_i)
        /*0008*/ 	.word	0x00000026


	//----- nvinfo : EIATTR_FRAME_SIZE
	.align		4
.L_1:
        /*000c*/ 	.byte	0x04, 0x11
        /*000e*/ 	.short	(.L_3 - .L_2)
	.align		4
.L_2:
        /*0010*/ 	.word	index@($_Z14multiplicationPxS_S_i$__internal_accurate_pow)
        /*0014*/ 	.word	0x00000000


	//----- nvinfo : EIATTR_FRAME_SIZE
	.align		4
.L_3:
        /*0018*/ 	.byte	0x04, 0x11
        /*001a*/ 	.short	(.L_5 - .L_4)
	.align		4
.L_4:
        /*001c*/ 	.word	index@($__internal_0_$__cuda_sm20_div_s64)
        /*0020*/ 	.word	0x00000000


	//----- nvinfo : EIATTR_FRAME_SIZE
	.align		4
.L_5:
        /*0024*/ 	.byte	0x04, 0x11
        /*0026*/ 	.short	(.L_7 - .L_6)
	.align		4
.L_6:
        /*0028*/ 	.word	index@(_Z14multiplicationPxS_S_i)
        /*002c*/ 	.word	0x00000000


	//----- nvinfo : EIATTR_MIN_STACK_SIZE
	.align		4
.L_7:
        /*0030*/ 	.byte	0x04, 0x12
        /*0032*/ 	.short	(.L_9 - .L_8)
	.align		4
.L_8:
        /*0034*/ 	.word	index@(_Z14multiplicationPxS_S_i)
        /*0038*/ 	.word	0x00000000
.L_9:


//--------------------- .nv.compat                --------------------------
	.section	.nv.compat,"",@"SHT_CUDA_COMPAT_INFO"
	.align	4
        /*0000*/ 	.byte	0x02, 0x09, 0x00, 0x00, 0x02, 0x02, 0x01, 0x00, 0x02, 0x05, 0x05, 0x00, 0x03, 0x07, 0x01, 0x01
        /*0010*/ 	.byte	0x02, 0x03, 0x00, 0x00, 0x02, 0x06, 0x01, 0x00, 0x04, 0x0b, 0x08, 0x00, 0x01, 0x00, 0x00, 0x00
        /*0020*/ 	.byte	0x00, 0x00, 0x00, 0x00


//--------------------- .nv.info._Z14multiplicationPxS_S_i --------------------------
	.section	.nv.info._Z14multiplicationPxS_S_i,"",@"SHT_CUDA_INFO"
	.sectionflags	@""
	.align	4


	//----- nvinfo : EIATTR_CUDA_API_VERSION
	.align		4
        /*0000*/ 	.byte	0x04, 0x37
        /*0002*/ 	.short	(.L_11 - .L_10)
.L_10:
        /*0004*/ 	.word	0x00000082


	//----- nvinfo : EIATTR_KPARAM_INFO
	.align		4
.L_11:
        /*0008*/ 	.byte	0x04, 0x17
        /*000a*/ 	.short	(.L_13 - .L_12)
.L_12:
        /*000c*/ 	.word	0x00000000
        /*0010*/ 	.short	0x0003
        /*0012*/ 	.short	0x0018
        /*0014*/ 	.byte	0x00, 0xf0, 0x11, 0x00


	//----- nvinfo : EIATTR_KPARAM_INFO
	.align		4
.L_13:
        /*0018*/ 	.byte	0x04, 0x17
        /*001a*/ 	.short	(.L_15 - .L_14)
.L_14:
        /*001c*/ 	.word	0x00000000
        /*0020*/ 	.short	0x0002
        /*0022*/ 	.short	0x0010
        /*0024*/ 	.byte	0x00, 0xf5, 0x21, 0x00


	//----- nvinfo : EIATTR_KPARAM_INFO
	.align		4
.L_15:
        /*0028*/ 	.byte	0x04, 0x17
        /*002a*/ 	.short	(.L_17 - .L_16)
.L_16:
        /*002c*/ 	.word	0x00000000
        /*0030*/ 	.short	0x0001
        /*0032*/ 	.short	0x0008
        /*0034*/ 	.byte	0x00, 0xf5, 0x21, 0x00


	//----- nvinfo : EIATTR_KPARAM_INFO
	.align		4
.L_17:
        /*0038*/ 	.byte	0x04, 0x17
        /*003a*/ 	.short	(.L_19 - .L_18)
.L_18:
        /*003c*/ 	.word	0x00000000
        /*0040*/ 	.short	0x0000
        /*0042*/ 	.short	0x0000
        /*0044*/ 	.byte	0x00, 0xf5, 0x21, 0x00


	//----- nvinfo : EIATTR_SPARSE_MMA_MASK
	.align		4
.L_19:
        /*0048*/ 	.byte	0x03, 0x50
        /*004a*/ 	.short	0x0000


	//----- nvinfo : EIATTR_MAXREG_COUNT
	.align		4
        /*004c*/ 	.byte	0x03, 0x1b
        /*004e*/ 	.short	0x00ff


	//----- nvinfo : EIATTR_MERCURY_ISA_VERSION
	.align		4
        /*0050*/ 	.byte	0x03, 0x5f
        /*0052*/ 	.short	0x0101


	//----- nvinfo : EIATTR_VRC_CTA_INIT_COUNT
	.align		4
        /*0054*/ 	.byte	0x02, 0x4a
	.zero		1
	.zero		1


	//----- nvinfo : EIATTR_EXIT_INSTR_OFFSETS
	.align		4
        /*0058*/ 	.byte	0x04, 0x1c
        /*005a*/ 	.short	(.L_21 - .L_20)


	//   ....[0]....
.L_20:
        /*005c*/ 	.word	0x00000070


	//   ....[1]....
        /*0060*/ 	.word	0x00000160


	//   ....[2]....
        /*0064*/ 	.word	0x00000c20


	//----- nvinfo : EIATTR_CRS_STACK_SIZE
	.align		4
.L_21:
        /*0068*/ 	.byte	0x04, 0x1e
        /*006a*/ 	.short	(.L_23 - .L_22)
.L_22:
        /*006c*/ 	.word	0x00000000


	//----- nvinfo : EIATTR_CBANK_PARAM_SIZE
	.align		4
.L_23:
        /*0070*/ 	.byte	0x03, 0x19
        /*0072*/ 	.short	0x001c


	//----- nvinfo : EIATTR_PARAM_CBANK
	.align		4
        /*0074*/ 	.byte	0x04, 0x0a
        /*0076*/ 	.short	(.L_25 - .L_24)
	.align		4
.L_24:
        /*0078*/ 	.word	index@(.nv.constant0._Z14multiplicationPxS_S_i)
        /*007c*/ 	.short	0x0380
        /*007e*/ 	.short	0x001c


	//----- nvinfo : EIATTR_SW_WAR
	.align		4
.L_25:
        /*0080*/ 	.byte	0x04, 0x36
        /*0082*/ 	.short	(.L_27 - .L_26)
.L_26:
        /*0084*/ 	.word	0x00000008
.L_27:


//--------------------- .nv.callgraph             --------------------------
	.section	.nv.callgraph,"",@"SHT_CUDA_CALLGRAPH"
	.align	4
	.sectionentsize	8
	.align		4
        /*0000*/ 	.word	0x00000000
	.align		4
        /*0004*/ 	.word	0xffffffff
	.align		4
        /*0008*/ 	.word	0x00000000
	.align		4
        /*000c*/ 	.word	0xfffffffe
	.align		4
        /*0010*/ 	.word	0x00000000
	.align		4
        /*0014*/ 	.word	0xfffffffd
	.align		4
        /*0018*/ 	.word	0x00000000
	.align		4
        /*001c*/ 	.word	0xfffffffc


//--------------------- .text._Z14multiplicationPxS_S_i --------------------------
	.section	.text._Z14multiplicationPxS_S_i,"ax",@progbits
	.align	128
        .global         _Z14multiplicationPxS_S_i
        .type           _Z14multiplicationPxS_S_i,@function
        .size           _Z14multiplicationPxS_S_i,(.L_x_17 - _Z14multiplicationPxS_S_i)
        .other          _Z14multiplicationPxS_S_i,@"STO_CUDA_ENTRY STV_DEFAULT"
_Z14multiplicationPxS_S_i:
.text._Z14multiplicationPxS_S_i:
[----:B------:R-:W-:Y:S01]  /*0000*/  LDC R1, c[0x0][0x37c] ;  /* 0x0000df00ff017b82 */ /* 0x000fe20000000800 */
[----:B------:R-:W0:Y:S07]  /*0010*/  S2R R3, SR_TID.X ;  /* 0x0000000000037919 */ /* 0x000e2e0000002100 */
[----:B------:R-:W0:Y:S01]  /*0020*/  S2UR UR4, SR_CTAID.X ;  /* 0x00000000000479c3 */ /* 0x000e220000002500 */
[----:B------:R-:W1:Y:S07]  /*0030*/  LDCU UR5, c[0x0][0x398] ;  /* 0x00007300ff0577ac */ /* 0x000e6e0008000800 */
[----:B------:R-:W0:Y:S02]  /*0040*/  LDC R2, c[0x0][0x360] ;  /* 0x0000d800ff027b82 */ /* 0x000e240000000800 */
[----:B0-----:R-:W-:-:S05]  /*0050*/  IMAD R2, R2, UR4, R3 ;  /* 0x0000000402027c24 */ /* 0x001fca000f8e0203 */
[----:B-1----:R-:W-:-:S13]  /*0060*/  ISETP.GE.AND P0, PT, R2, UR5, PT ;  /* 0x0000000502007c0c */ /* 0x002fda000bf06270 */
[----:B------:R-:W-:Y:S05]  /*0070*/  @P0 EXIT ;  /* 0x000000000000094d */ /* 0x000fea0003800000 */
[----:B------:R-:W0:Y:S01]  /*0080*/  LDC.64 R4, c[0x0][0x380] ;  /* 0x0000e000ff047b82 */ /* 0x000e220000000a00 */
[----:B------:R-:W1:Y:S07]  /*0090*/  LDCU.64 UR6, c[0x0][0x358] ;  /* 0x00006b00ff0677ac */ /* 0x000e6e0008000a00 */
[----:B------:R-:W2:Y:S01]  /*00a0*/  LDC.64 R6, c[0x0][0x388] ;  /* 0x0000e200ff067b82 */ /* 0x000ea20000000a00 */
[----:B0-----:R-:W-:-:S06]  /*00b0*/  IMAD.WIDE R4, R2, 0x8, R4 ;  /* 0x0000000802047825 */ /* 0x001fcc00078e0204 */
[----:B-1----:R-:W3:Y:S01]  /*00c0*/  LDG.E R4, desc[UR6][R4.64] ;  /* 0x0000000604047981 */ /* 0x002ee2000c1e1900 */
[----:B--2---:R-:W-:-:S06]  /*00d0*/  IMAD.WIDE R6, R2, 0x8, R6 ;  /* 0x0000000802067825 */ /* 0x004fcc00078e0206 */
[----:B------:R-:W3:Y:S02]  /*00e0*/  LDG.E R7, desc[UR6][R6.64] ;  /* 0x0000000606077981 */ /* 0x000ee4000c1e1900 */
[----:B---3--:R-:W-:-:S04]  /*00f0*/  VIMNMX R0, PT, PT, R4, R7, PT ;  /* 0x0000000704007248 */ /* 0x008fc80003fe0100 */
[----:B------:R-:W-:-:S13]  /*0100*/  ISETP.GT.AND P0, PT, R0, 0x9, PT ;  /* 0x000000090000780c */ /* 0x000fda0003f04270 */
[----:B------:R-:W0:Y:S01]  /*0110*/  @!P0 LDC.64 R10, c[0x0][0x390] ;  /* 0x0000e400ff0a8b82 */ /* 0x000e220000000a00 */
[----:B------:R-:W-:-:S05]  /*0120*/  @!P0 IMAD R8, R4, R7, RZ ;  /* 0x0000000704088224 */ /* 0x000fca00078e02ff */
[----:B------:R-:W-:Y:S01]  /*0130*/  @!P0 SHF.R.S32.HI R9, RZ, 0x1f, R8 ;  /* 0x0000001fff098819 */ /* 0x000fe20000011408 */
[----:B0-----:R-:W-:-:S05]  /*0140*/  @!P0 IMAD.WIDE R10, R2, 0x8, R10 ;  /* 0x00000008020a8825 */ /* 0x001fca00078e020a */
[----:B------:R0:W-:Y:S01]  /*0150*/  @!P0 STG.E.64 desc[UR6][R10.64], R8 ;  /* 0x000000080a008986 */ /* 0x0001e2000c101b06 */
[----:B------:R-:W-:Y:S05]  /*0160*/  @!P0 EXIT ;  /* 0x000000000000894d */ /* 0x000fea0003800000 */
[----:B------:R-:W-:Y:S01]  /*0170*/  LOP3.LUT R6, R4, 0x7fffffff, RZ, 0xc0, !PT ;  /* 0x7fffffff04067812 */ /* 0x000fe200078ec0ff */
[----:B------:R-:W-:Y:S01]  /*0180*/  BSSY.RECONVERGENT B0, `(.L_x_0) ;  /* 0x0000012000007945 */ /* 0x000fe20003800200 */
[----:B------:R-:W-:Y:S01]  /*0190*/  LOP3.LUT R4, R7, 0x7fffffff, RZ, 0xc0, !PT ;  /* 0x7fffffff07047812 */ /* 0x000fe200078ec0ff */
[----:B0-----:R-:W-:Y:S01]  /*01a0*/  IMAD.MOV.U32 R8, RZ, RZ, RZ ;  /* 0x000000ffff087224 */ /* 0x001fe200078e00ff */
[----:B------:R-:W-:Y:S01]  /*01b0*/  ISETP.NE.U32.AND P0, PT, R6, RZ, PT ;  /* 0x000000ff0600720c */ /* 0x000fe20003f05070 */
[----:B------:R-:W-:Y:S01]  /*01c0*/  IMAD.MOV.U32 R3, RZ, RZ, RZ ;  /* 0x000000ffff037224 */ /* 0x000fe200078e00ff */
[----:B------:R-:W-:Y:S02]  /*01d0*/  ISETP.NE.U32.AND P1, PT, R4, RZ, PT ;  /* 0x000000ff0400720c */ /* 0x000fe40003f25070 */
[----:B------:R-:W-:Y:S02]  /*01e0*/  ISETP.NE.AND.EX P0, PT, RZ, RZ, PT, P0 ;  /* 0x000000ffff00720c */ /* 0x000fe40003f05300 */
[----:B------:R-:W-:-:S11]  /*01f0*/  ISETP.NE.AND.EX P1, PT, RZ, RZ, PT, P1 ;  /* 0x000000ffff00720c */ /* 0x000fd60003f25310 */
[----:B------:R-:W-:Y:S05]  /*0200*/  @!P0 BRA `(.L_x_1) ;  /* 0x0000000000248947 */ /* 0x000fea0003800000 */
[----:B------:R-:W-:Y:S02]  /*0210*/  HFMA2 R3, -RZ, RZ, 0, 0 ;  /* 0x00000000ff037431 */ /* 0x000fe400000001ff */
[----:B------:R-:W-:Y:S02]  /*0220*/  IMAD.MOV.U32 R0, RZ, RZ, R6 ;  /* 0x000000ffff007224 */ /* 0x000fe400078e0006 */
[----:B------:R-:W-:-:S07]  /*0230*/  IMAD.MOV.U32 R9, RZ, RZ, RZ ;  /* 0x000000ffff097224 */ /* 0x000fce00078e00ff */
.L_x_2:
[C---:B------:R-:W-:Y:S01]  /*0240*/  ISETP.GT.U32.AND P0, PT, R0.reuse, 0x9, PT ;  /* 0x000000090000780c */ /* 0x040fe20003f04070 */
[----:B------:R-:W-:Y:S01]  /*0250*/  IMAD.HI.U32 R0, R0, -0x33333333, RZ ;  /* 0xcccccccd00007827 */ /* 0x000fe200078e00ff */
[----:B------:R-:W-:Y:S02]  /*0260*/  IADD3 R3, PT, PT, R3, 0x1, RZ ;  /* 0x0000000103037810 */ /* 0x000fe40007ffe0ff */
[----:B------:R-:W-:Y:S02]  /*0270*/  ISETP.GT.U32.AND.EX P0, PT, R9, RZ, PT, P0 ;  /* 0x000000ff0900720c */ /* 0x000fe40003f04100 */
[----:B------:R-:W-:-:S11]  /*0280*/  SHF.R.U32.HI R0, RZ, 0x3, R0 ;  /* 0x00000003ff007819 */ /* 0x000fd60000011600 */
[----:B------:R-:W-:Y:S05]  /*0290*/  @P0 BRA `(.L_x_2) ;  /* 0xfffffffc00e80947 */ /* 0x000fea000383ffff */
.L_x_1:
[----:B------:R-:W-:Y:S05]  /*02a0*/  BSYNC.RECONVERGENT B0 ;  /* 0x0000000000007941 */ /* 0x000fea0003800200 */
.L_x_0:
[----:B------:R-:W-:Y:S04]  /*02b0*/  BSSY.RECONVERGENT B0, `(.L_x_3) ;  /* 0x000000a000007945 */ /* 0x000fe80003800200 */
[----:B------:R-:W-:Y:S05]  /*02c0*/  @!P1 BRA `(.L_x_4) ;  /* 0x0000000000209947 */ /* 0x000fea0003800000 */
[----:B------:R-:W-:Y:S01]  /*02d0*/  CS2R R8, SRZ ;  /* 0x0000000000087805 */ /* 0x000fe2000001ff00 */
[----:B------:R-:W-:-:S07]  /*02e0*/  IMAD.MOV.U32 R0, RZ, RZ, R4 ;  /* 0x000000ffff007224 */ /* 0x000fce00078e0004 */
.L_x_5:
[C---:B------:R-:W-:Y:S01]  /*02f0*/  ISETP.GT.U32.AND P0, PT, R0.reuse, 0x9, PT ;  /* 0x000000090000780c */ /* 0x040fe20003f04070 */
[----:B------:R-:W-:-:S03]  /*0300*/  IMAD.HI.U32 R0, R0, -0x33333333, RZ ;  /* 0xcccccccd00007827 */ /* 0x000fc600078e00ff */
[----:B------:R-:W-:Y:S01]  /*0310*/  ISETP.GT.U32.AND.EX P0, PT, R9, RZ, PT, P0 ;  /* 0x000000ff0900720c */ /* 0x000fe20003f04100 */
[----:B------:R-:W-:Y:S01]  /*0320*/  VIADD R8, R8, 0x1 ;  /* 0x0000000108087836 */ /* 0x000fe20000000000 */
[----:B------:R-:W-:-:S11]  /*0330*/  SHF.R.U32.HI R0, RZ, 0x3, R0 ;  /* 0x00000003ff007819 */ /* 0x000fd60000011600 */
[----:B------:R-:W-:Y:S05]  /*0340*/  @P0 BRA `(.L_x_5) ;  /* 0xfffffffc00e80947 */ /* 0x000fea000383ffff */
.L_x_4:
[----:B------:R-:W-:Y:S05]  /*0350*/  BSYNC.RECONVERGENT B0 ;  /* 0x0000000000007941 */ /* 0x000fea0003800200 */
.L_x_3:
[----:B------:R-:W-:Y:S01]  /*0360*/  VIMNMX R3, PT, PT, R8, R3, !PT ;  /* 0x0000000308037248 */ /* 0x000fe20007fe0100 */
[----:B------:R-:W-:Y:S03]  /*0370*/  BSSY.RECONVERGENT B0, `(.L_x_6) ;  /* 0x0000005000007945 */ /* 0x000fe60003800200 */
[----:B------:R-:W-:-:S04]  /*0380*/  SHF.R.U32.HI R0, RZ, 0x1, R3 ;  /* 0x00000001ff007819 */ /* 0x000fc80000011603 */
[----:B------:R0:W1:Y:S02]  /*0390*/  I2F.F64.U32 R34, R0 ;  /* 0x0000000000227312 */ /* 0x0000640000201800 */
[----:B0-----:R-:W-:-:S07]  /*03a0*/  MOV R0, 0x3c0 ;  /* 0x000003c000007802 */ /* 0x001fce0000000f00 */
[----:B-1----:R-:W-:Y:S05]  /*03b0*/  CALL.REL.NOINC `($_Z14multiplicationPxS_S_i$__internal_accurate_pow) ;  /* 0x0000000c00687944 */ /* 0x002fea0003c00000 */
[----:B------:R-:W-:Y:S05]  /*03c0*/  BSYNC.RECONVERGENT B0 ;  /* 0x0000000000007941 */ /* 0x000fea0003800200 */
.L_x_6:
[----:B------:R-:W-:Y:S01]  /*03d0*/  ISETP.GE.U32.AND P0, PT, R3, 0x2, PT ;  /* 0x000000020300780c */ /* 0x000fe20003f06070 */
[----:B------:R-:W-:Y:S01]  /*03e0*/  UMOV UR4, URZ ;  /* 0x000000ff00047c82 */ /* 0x000fe20008000000 */
[----:B------:R-:W-:Y:S02]  /*03f0*/  BSSY.RECONVERGENT B0, `(.L_x_7) ;  /* 0x000002d000007945 */ /* 0x000fe40003800200 */
[----:B------:R-:W-:Y:S02]  /*0400*/  FSEL R14, R18, RZ, P0 ;  /* 0x000000ff120e7208 */ /* 0x000fe40000000000 */
[----:B------:R-:W-:-:S06]  /*0410*/  FSEL R15, R22, 1.875, P0 ;  /* 0x3ff00000160f7808 */ /* 0x000fcc0000000000 */
[----:B------:R-:W0:Y:S02]  /*0420*/  F2I.S64.F64.TRUNC R14, R14 ;  /* 0x0000000e000e7311 */ /* 0x000e24000030d900 */
[----:B0-----:R-:W-:-:S13]  /*0430*/  ISETP.NE.AND.EX P0, PT, R15, RZ, PT, !PT ;  /* 0x000000ff0f00720c */ /* 0x001fda0003f053f0 */
[----:B------:R-:W-:Y:S05]  /*0440*/  @P0 BRA `(.L_x_8) ;  /* 0x0000000000600947 */ /* 0x000fea0003800000 */
[----:B------:R-:W0:Y:S01]  /*0450*/  I2F.U32.RP R0, R14 ;  /* 0x0000000e00007306 */ /* 0x000e220000209000 */
[----:B------:R-:W-:Y:S01]  /*0460*/  IMAD.MOV R7, RZ, RZ, -R14 ;  /* 0x000000ffff077224 */ /* 0x000fe200078e0a0e */
[----:B------:R-:W-:Y:S01]  /*0470*/  ISETP.NE.U32.AND P2, PT, R14, RZ, PT ;  /* 0x000000ff0e00720c */ /* 0x000fe20003f45070 */
[----:B------:R-:W-:-:S05]  /*0480*/  IMAD.MOV.U32 R17, RZ, RZ, RZ ;  /* 0x000000ffff117224 */ /* 0x000fca00078e00ff */
[----:B0-----:R-:W0:Y:S02]  /*0490*/  MUFU.RCP R0, R0 ;  /* 0x0000000000007308 */ /* 0x001e240000001000 */
[----:B0-----:R-:W-:-:S06]  /*04a0*/  IADD3 R8, PT, PT, R0, 0xffffffe, RZ ;  /* 0x0ffffffe00087810 */ /* 0x001fcc0007ffe0ff */
[----:B------:R0:W1:Y:S02]  /*04b0*/  F2I.FTZ.U32.TRUNC.NTZ R9, R8 ;  /* 0x0000000800097305 */ /* 0x000064000021f000 */
[----:B0-----:R-:W-:Y:S02]  /*04c0*/  IMAD.MOV.U32 R8, RZ, RZ, RZ ;  /* 0x000000ffff087224 */ /* 0x001fe400078e00ff */
[----:B-1----:R-:W-:-:S04]  /*04d0*/  IMAD R7, R7, R9, RZ ;  /* 0x0000000907077224 */ /* 0x002fc800078e02ff */
[----:B------:R-:W-:-:S06]  /*04e0*/  IMAD.HI.U32 R9, R9, R7, R8 ;  /* 0x0000000709097227 */ /* 0x000fcc00078e0008 */
[----:B------:R-:W-:-:S05]  /*04f0*/  IMAD.HI.U32 R9, R9, R6, RZ ;  /* 0x0000000609097227 */ /* 0x000fca00078e00ff */
[----:B------:R-:W-:-:S05]  /*0500*/  IADD3 R7, PT, PT, -R9, RZ, RZ ;  /* 0x000000ff09077210 */ /* 0x000fca0007ffe1ff */
[----:B------:R-:W-:-:S05]  /*0510*/  IMAD R7, R14, R7, R6 ;  /* 0x000000070e077224 */ /* 0x000fca00078e0206 */
[----:B------:R-:W-:-:S13]  /*0520*/  ISETP.GE.U32.AND P0, PT, R7, R14, PT ;  /* 0x0000000e0700720c */ /* 0x000fda0003f06070 */
[----:B------:R-:W-:Y:S02]  /*0530*/  @P0 IMAD.IADD R7, R7, 0x1, -R14 ;  /* 0x0000000107070824 */ /* 0x000fe400078e0a0e */
[----:B------:R-:W-:-:S03]  /*0540*/  @P0 VIADD R9, R9, 0x1 ;  /* 0x0000000109090836 */ /* 0x000fc60000000000 */
[----:B------:R-:W-:-:S13]  /*0550*/  ISETP.GE.U32.AND P1, PT, R7, R14, PT ;  /* 0x0000000e0700720c */ /* 0x000fda0003f26070 */
[----:B------:R-:W-:Y:S02]  /*0560*/  @P1 IADD3 R9, PT, PT, R9, 0x1, RZ ;  /* 0x0000000109091810 */ /* 0x000fe40007ffe0ff */
[----:B------:R-:W-:-:S05]  /*0570*/  @!P2 LOP3.LUT R9, RZ, R14, RZ, 0x33, !PT ;  /* 0x0000000eff09a212 */ /* 0x000fca00078e33ff */
[----:B------:R-:W-:-:S04]  /*0580*/  IMAD.MOV R7, RZ, RZ, -R9 ;  /* 0x000000ffff077224 */ /* 0x000fc800078e0a09 */
[----:B------:R-:W-:Y:S01]  /*0590*/  IMAD R0, R14, R7, R6 ;  /* 0x000000070e007224 */ /* 0x000fe200078e0206 */
[----:B------:R-:W-:Y:S01]  /*05a0*/  MOV R6, R9 ;  /* 0x0000000900067202 */ /* 0x000fe20000000f00 */
[----:B------:R-:W-:Y:S01]  /*05b0*/  IMAD.MOV.U32 R7, RZ, RZ, RZ ;  /* 0x000000ffff077224 */ /* 0x000fe200078e00ff */
[----:B------:R-:W-:Y:S06]  /*05c0*/  BRA `(.L_x_9) ;  /* 0x00000000003c7947 */ /* 0x000fec0003800000 */
.L_x_8:
[----:B------:R-:W-:Y:S01]  /*05d0*/  IMAD.MOV.U32 R13, RZ, RZ, R6 ;  /* 0x000000ffff0d7224 */ /* 0x000fe200078e0006 */
[----:B------:R-:W-:Y:S01]  /*05e0*/  MOV R12, R14 ;  /* 0x0000000e000c7202 */ /* 0x000fe20000000f00 */
[----:B------:R-:W-:Y:S01]  /*05f0*/  IMAD.MOV.U32 R11, RZ, RZ, R15 ;  /* 0x000000ffff0b7224 */ /* 0x000fe200078e000f */
[----:B------:R-:W-:-:S07]  /*0600*/  MOV R10, 0x620 ;  /* 0x00000620000a7802 */ /* 0x000fce0000000f00 */
[----:B------:R-:W-:Y:S05]  /*0610*/  CALL.REL.NOINC `($__internal_0_$__cuda_sm20_div_s64) ;  /* 0x0000000400847944 */ /* 0x000fea0003c00000 */
[----:B------:R-:W-:Y:S01]  /*0620*/  IADD3 R13, P0, PT, RZ, -R8, RZ ;  /* 0x80000008ff0d7210 */ /* 0x000fe20007f1e0ff */
[----:B------:R-:W-:-:S04]  /*0630*/  HFMA2 R7, -RZ, RZ, 0, 0 ;  /* 0x00000000ff077431 */ /* 0x000fc800000001ff */
[----:B------:R-:W-:-:S04]  /*0640*/  IMAD.X R11, RZ, RZ, ~R9, P0 ;  /* 0x000000ffff0b7224 */ /* 0x000fc800000e0e09 */
[----:B------:R-:W-:Y:S02]  /*0650*/  IMAD R11, R11, R14, RZ ;  /* 0x0000000e0b0b7224 */ /* 0x000fe400078e02ff */
[----:B------:R-:W-:-:S04]  /*0660*/  IMAD.WIDE.U32 R6, R14, R13, R6 ;  /* 0x0000000d0e067225 */ /* 0x000fc800078e0006 */
[----:B------:R-:W-:Y:S02]  /*0670*/  IMAD R11, R15, R13, R11 ;  /* 0x0000000d0f0b7224 */ /* 0x000fe400078e020b */
[----:B------:R-:W-:Y:S01]  /*0680*/  IMAD.MOV.U32 R0, RZ, RZ, R6 ;  /* 0x000000ffff007224 */ /* 0x000fe200078e0006 */
[----:B------:R-:W-:Y:S01]  /*0690*/  MOV R6, R8 ;  /* 0x0000000800067202 */ /* 0x000fe20000000f00 */
[----:B------:R-:W-:Y:S02]  /*06a0*/  IMAD.IADD R17, R7, 0x1, R11 ;  /* 0x0000000107117824 */ /* 0x000fe400078e020b */
[----:B------:R-:W-:-:S07]  /*06b0*/  IMAD.MOV.U32 R7, RZ, RZ, R9 ;  /* 0x000000ffff077224 */ /* 0x000fce00078e0009 */
.L_x_9:
[----:B------:R-:W-:Y:S05]  /*06c0*/  BSYNC.RECONVERGENT B0 ;  /* 0x0000000000007941 */ /* 0x000fea0003800200 */
.L_x_7:
[----:B------:R-:W-:Y:S01]  /*06d0*/  ISETP.NE.AND.EX P0, PT, R15, RZ, PT, !PT ;  /* 0x000000ff0f00720c */ /* 0x000fe20003f053f0 */
[----:B------:R-:W-:-:S12]  /*06e0*/  BSSY.RECONVERGENT B0, `(.L_x_10) ;  /* 0x0000029000007945 */ /* 0x000fd80003800200 */
[----:B------:R-:W-:Y:S05]  /*06f0*/  @P0 BRA `(.L_x_11) ;  /* 0x0000000000600947 */ /* 0x000fea0003800000 */
[----:B------:R-:W0:Y:S01]  /*0700*/  I2F.U32.RP R10, R14 ;  /* 0x0000000e000a7306 */ /* 0x000e220000209000 */
[----:B------:R-:W-:Y:S01]  /*0710*/  IADD3 R5, PT, PT, RZ, -R14, RZ ;  /* 0x8000000eff057210 */ /* 0x000fe20007ffe0ff */
[----:B------:R-:W-:Y:S01]  /*0720*/  IMAD.MOV.U32 R8, RZ, RZ, RZ ;  /* 0x000000ffff087224 */ /* 0x000fe200078e00ff */
[----:B------:R-:W-:Y:S01]  /*0730*/  ISETP.NE.U32.AND P2, PT, R14, RZ, PT ;  /* 0x000000ff0e00720c */ /* 0x000fe20003f45070 */
[----:B------:R-:W-:-:S04]  /*0740*/  IMAD.MOV.U32 R23, RZ, RZ, RZ ;  /* 0x000000ffff177224 */ /* 0x000fc800078e00ff */
[----:B0-----:R-:W0:Y:S02]  /*0750*/  MUFU.RCP R10, R10 ;  /* 0x0000000a000a7308 */ /* 0x001e240000001000 */
[----:B0-----:R-:W-:-:S06]  /*0760*/  VIADD R9, R10, 0xffffffe ;  /* 0x0ffffffe0a097836 */ /* 0x001fcc0000000000 */
[----:B------:R-:W0:Y:S02]  /*0770*/  F2I.FTZ.U32.TRUNC.NTZ R9, R9 ;  /* 0x0000000900097305 */ /* 0x000e24000021f000 */
[----:B0-----:R-:W-:-:S04]  /*0780*/  IMAD R5, R5, R9, RZ ;  /* 0x0000000905057224 */ /* 0x001fc800078e02ff */
[----:B------:R-:W-:-:S06]  /*0790*/  IMAD.HI.U32 R5, R9, R5, R8 ;  /* 0x0000000509057227 */ /* 0x000fcc00078e0008 */
[----:B------:R-:W-:-:S04]  /*07a0*/  IMAD.HI.U32 R8, R5, R4, RZ ;  /* 0x0000000405087227 */ /* 0x000fc800078e00ff */
[----:B------:R-:W-:-:S04]  /*07b0*/  IMAD.MOV R5, RZ, RZ, -R8 ;  /* 0x000000ffff057224 */ /* 0x000fc800078e0a08 */
[----:B------:R-:W-:-:S05]  /*07c0*/  IMAD R5, R14, R5, R4 ;  /* 0x000000050e057224 */ /* 0x000fca00078e0204 */
[----:B------:R-:W-:-:S13]  /*07d0*/  ISETP.GE.U32.AND P0, PT, R5, R14, PT ;  /* 0x0000000e0500720c */ /* 0x000fda0003f06070 */
[----:B------:R-:W-:Y:S01]  /*07e0*/  @P0 IADD3 R5, PT, PT, -R14, R5, RZ ;  /* 0x000000050e050210 */ /* 0x000fe20007ffe1ff */
[----:B------:R-:W-:-:S03]  /*07f0*/  @P0 VIADD R8, R8, 0x1 ;  /* 0x0000000108080836 */ /* 0x000fc60000000000 */
[----:B------:R-:W-:Y:S01]  /*0800*/  ISETP.GE.U32.AND P1, PT, R5, R14, PT ;  /* 0x0000000e0500720c */ /* 0x000fe20003f26070 */
[----:B------:R-:W-:-:S12]  /*0810*/  HFMA2 R5, -RZ, RZ, 0, 0 ;  /* 0x00000000ff057431 */ /* 0x000fd800000001ff */
[----:B------:R-:W-:Y:S01]  /*0820*/  @P1 VIADD R8, R8, 0x1 ;  /* 0x0000000108081836 */ /* 0x000fe20000000000 */
[----:B------:R-:W-:-:S04]  /*0830*/  @!P2 LOP3.LUT R8, RZ, R14, RZ, 0x33, !PT ;  /* 0x0000000eff08a212 */ /* 0x000fc800078e33ff */
[----:B------:R-:W-:-:S05]  /*0840*/  IADD3 R21, PT, PT, -R8, RZ, RZ ;  /* 0x000000ff08157210 */ /* 0x000fca0007ffe1ff */
[----:B------:R-:W-:Y:S02]  /*0850*/  IMAD R21, R14, R21, R4 ;  /* 0x000000150e157224 */ /* 0x000fe400078e0204 */
[----:B------:R-:W-:Y:S01]  /*0860*/  IMAD.MOV.U32 R4, RZ, RZ, R8 ;  /* 0x000000ffff047224 */ /* 0x000fe200078e0008 */
[----:B------:R-:W-:Y:S06]  /*0870*/  BRA `(.L_x_12) ;  /* 0x00000000003c7947 */ /* 0x000fec0003800000 */
.L_x_11:
[----:B------:R-:W-:Y:S01]  /*0880*/  IMAD.MOV.U32 R13, RZ, RZ, R4 ;  /* 0x000000ffff0d7224 */ /* 0x000fe200078e0004 */
[----:B------:R-:W-:Y:S01]  /*0890*/  MOV R11, R15 ;  /* 0x0000000f000b7202 */ /* 0x000fe20000000f00 */
[----:B------:R-:W-:Y:S01]  /*08a0*/  IMAD.MOV.U32 R12, RZ, RZ, R14 ;  /* 0x000000ffff0c7224 */ /* 0x000fe200078e000e */
[----:B------:R-:W-:-:S07]  /*08b0*/  MOV R10, 0x8d0 ;  /* 0x000008d0000a7802 */ /* 0x000fce0000000f00 */
[----:B------:R-:W-:Y:S05]  /*08c0*/  CALL.REL.NOINC `($__internal_0_$__cuda_sm20_div_s64) ;  /* 0x0000000000d87944 */ /* 0x000fea0003c00000 */
[----:B------:R-:W-:-:S05]  /*08d0*/  IADD3 R11, P0, PT, RZ, -R8, RZ ;  /* 0x80000008ff0b7210 */ /* 0x000fca0007f1e0ff */
[----:B------:R-:W-:-:S04]  /*08e0*/  IMAD.X R5, RZ, RZ, ~R9, P0 ;  /* 0x000000ffff057224 */ /* 0x000fc800000e0e09 */
[----:B------:R-:W-:Y:S02]  /*08f0*/  IMAD R10, R5, R14, RZ ;  /* 0x0000000e050a7224 */ /* 0x000fe400078e02ff */
[----:B------:R-:W-:Y:S02]  /*0900*/  IMAD.MOV.U32 R5, RZ, RZ, RZ ;  /* 0x000000ffff057224 */ /* 0x000fe400078e00ff */
[----:B------:R-:W-:-:S04]  /*0910*/  IMAD.WIDE.U32 R4, R14, R11, R4 ;  /* 0x0000000b0e047225 */ /* 0x000fc800078e0004 */
[----:B------:R-:W-:Y:S01]  /*0920*/  IMAD R11, R15, R11, R10 ;  /* 0x0000000b0f0b7224 */ /* 0x000fe200078e020a */
[----:B------:R-:W-:Y:S01]  /*0930*/  MOV R21, R4 ;  /* 0x0000000400157202 */ /* 0x000fe20000000f00 */
[----:B------:R-:W-:Y:S02]  /*0940*/  IMAD.MOV.U32 R4, RZ, RZ, R8 ;  /* 0x000000ffff047224 */ /* 0x000fe400078e0008 */
[----:B------:R-:W-:Y:S01]  /*0950*/  IMAD.IADD R23, R11, 0x1, R5 ;  /* 0x000000010b177824 */ /* 0x000fe200078e0205 */
[----:B------:R-:W-:-:S07]  /*0960*/  MOV R5, R9 ;  /* 0x0000000900057202 */ /* 0x000fce0000000f00 */
.L_x_12:
[----:B------:R-:W-:Y:S05]  /*0970*/  BSYNC.RECONVERGENT B0 ;  /* 0x0000000000007941 */ /* 0x000fea0003800200 */
.L_x_10:
[----:B------:R-:W-:Y:S01]  /*0980*/  IMAD R9, R5, R6, RZ ;  /* 0x0000000605097224 */ /* 0x000fe200078e02ff */
[C---:B------:R-:W-:Y:S01]  /*0990*/  IADD3 R19, P0, PT, R4.reuse, R21, RZ ;  /* 0x0000001504137210 */ /* 0x040fe20007f1e0ff */
[-C--:B------:R-:W-:Y:S01]  /*09a0*/  IMAD R8, R23, R0.reuse, RZ ;  /* 0x0000000017087224 */ /* 0x080fe200078e02ff */
[----:B------:R-:W-:Y:S01]  /*09b0*/  LOP3.LUT R3, R3, 0x7ffffffe, RZ, 0xc0, !PT ;  /* 0x7ffffffe03037812 */ /* 0x000fe200078ec0ff */
[----:B------:R-:W-:Y:S01]  /*09c0*/  IMAD.WIDE.U32 R10, R21, R0, RZ ;  /* 0x00000000150a7225 */ /* 0x000fe200078e00ff */
[----:B------:R-:W-:Y:S02]  /*09d0*/  BSSY.RECONVERGENT B0, `(.L_x_13) ;  /* 0x0000014000007945 */ /* 0x000fe40003800200 */
[----:B------:R0:W1:Y:S01]  /*09e0*/  I2F.F64.U32 R34, R3 ;  /* 0x0000000300227312 */ /* 0x0000620000201800 */
[----:B------:R-:W-:-:S04]  /*09f0*/  IMAD.WIDE.U32 R12, R4, R6, RZ ;  /* 0x00000006040c7225 */ /* 0x000fc800078e00ff */
[----:B------:R-:W-:Y:S02]  /*0a00*/  IMAD R9, R7, R4, R9 ;  /* 0x0000000407097224 */ /* 0x000fe400078e0209 */
[----:B------:R-:W-:Y:S02]  /*0a10*/  IMAD R21, R17, R21, R8 ;  /* 0x0000001511157224 */ /* 0x000fe400078e0208 */
[----:B------:R-:W-:Y:S01]  /*0a20*/  IMAD.X R8, R5, 0x1, R23, P0 ;  /* 0x0000000105087824 */ /* 0x000fe200000e0617 */
[----:B------:R-:W-:Y:S01]  /*0a30*/  IADD3 R5, P1, PT, R12, R10, RZ ;  /* 0x0000000a0c057210 */ /* 0x000fe20007f3e0ff */
[----:B------:R-:W-:Y:S01]  /*0a40*/  IMAD.IADD R4, R13, 0x1, R9 ;  /* 0x000000010d047824 */ /* 0x000fe200078e0209 */
[----:B------:R-:W-:Y:S02]  /*0a50*/  IADD3 R9, PT, PT, R11, R21, RZ ;  /* 0x000000150b097210 */ /* 0x000fe40007ffe0ff */
[----:B------:R-:W-:Y:S02]  /*0a60*/  IADD3 R21, P0, PT, R6, R0, RZ ;  /* 0x0000000006157210 */ /* 0x000fe40007f1e0ff */
[----:B------:R-:W-:Y:S01]  /*0a70*/  IADD3 R6, P2, PT, RZ, -R5, RZ ;  /* 0x80000005ff067210 */ /* 0x000fe20007f5e0ff */
[----:B------:R-:W-:-:S02]  /*0a80*/  IMAD.X R0, R9, 0x1, R4, P1 ;  /* 0x0000000109007824 */ /* 0x000fc400008e0604 */
[----:B------:R-:W-:Y:S02]  /*0a90*/  IMAD.X R16, R7, 0x1, R17, P0 ;  /* 0x0000000107107824 */ /* 0x000fe400000e0611 */
[-C--:B------:R-:W-:Y:S01]  /*0aa0*/  IMAD R5, R8, R21.reuse, RZ ;  /* 0x0000001508057224 */ /* 0x080fe200078e02ff */
[----:B------:R-:W-:Y:S02]  /*0ab0*/  IADD3.X R7, PT, PT, RZ, ~R0, RZ, P2, !PT ;  /* 0x80000000ff077210 */ /* 0x000fe400017fe4ff */
[----:B------:R-:W-:Y:S01]  /*0ac0*/  MOV R0, 0xb10 ;  /* 0x00000b1000007802 */ /* 0x000fe20000000f00 */
[C---:B------:R-:W-:Y:S02]  /*0ad0*/  IMAD R5, R19.reuse, R16, R5 ;  /* 0x0000001013057224 */ /* 0x040fe400078e0205 */
[----:B------:R-:W-:-:S04]  /*0ae0*/  IMAD.WIDE.U32 R6, R19, R21, R6 ;  /* 0x0000001513067225 */ /* 0x000fc800078e0006 */
[----:B01----:R-:W-:-:S07]  /*0af0*/  IMAD.IADD R5, R7, 0x1, R5 ;  /* 0x0000000107057824 */ /* 0x003fce00078e0205 */
[----:B------:R-:W-:Y:S05]  /*0b00*/  CALL.REL.NOINC `($_Z14multiplicationPxS_S_i$__internal_accurate_pow) ;  /* 0x0000000400947944 */ /* 0x000fea0003c00000 */
[----:B------:R-:W-:Y:S05]  /*0b10*/  BSYNC.RECONVERGENT B0 ;  /* 0x0000000000007941 */ /* 0x000fea0003800200 */
.L_x_13:
[----:B------:R-:W-:Y:S01]  /*0b20*/  ISETP.NE.AND P0, PT, R3, RZ, PT ;  /* 0x000000ff0300720c */ /* 0x000fe20003f05270 */
[----:B------:R-:W-:Y:S02]  /*0b30*/  IMAD R5, R5, R14, RZ ;  /* 0x0000000e05057224 */ /* 0x000fe400078e02ff */
[----:B------:R-:W-:Y:S01]  /*0b40*/  IMAD.MOV.U32 R8, RZ, RZ, R10 ;  /* 0x000000ffff087224 */ /* 0x000fe200078e000a */
[----:B------:R-:W-:Y:S01]  /*0b50*/  FSEL R16, R18, RZ, P0 ;  /* 0x000000ff12107208 */ /* 0x000fe20000000000 */
[-C--:B------:R-:W-:Y:S01]  /*0b60*/  IMAD R5, R15, R6.reuse, R5 ;  /* 0x000000060f057224 */ /* 0x080fe200078e0205 */
[----:B------:R-:W-:Y:S01]  /*0b70*/  FSEL R17, R22, 1.875, P0 ;  /* 0x3ff0000016117808 */ /* 0x000fe20000000000 */
[----:B------:R-:W0:Y:S01]  /*0b80*/  LDC.64 R18, c[0x0][0x390] ;  /* 0x0000e400ff127b82 */ /* 0x000e220000000a00 */
[----:B------:R-:W-:-:S04]  /*0b90*/  IMAD.WIDE.U32 R8, R14, R6, R8 ;  /* 0x000000060e087225 */ /* 0x000fc800078e0008 */
[----:B------:R-:W1:Y:S01]  /*0ba0*/  F2I.S64.F64.TRUNC R16, R16 ;  /* 0x0000001000107311 */ /* 0x000e62000030d900 */
[----:B------:R-:W-:Y:S01]  /*0bb0*/  IADD3 R9, PT, PT, R9, R5, RZ ;  /* 0x0000000509097210 */ /* 0x000fe20007ffe0ff */
[-C--:B-1----:R-:W-:Y:S02]  /*0bc0*/  IMAD R3, R17, R12.reuse, RZ ;  /* 0x0000000c11037224 */ /* 0x082fe400078e02ff */
[----:B------:R-:W-:-:S04]  /*0bd0*/  IMAD.WIDE.U32 R12, R16, R12, R8 ;  /* 0x0000000c100c7225 */ /* 0x000fc800078e0008 */
[----:B------:R-:W-:Y:S02]  /*0be0*/  IMAD R3, R16, R4, R3 ;  /* 0x0000000410037224 */ /* 0x000fe400078e0203 */
[----:B0-----:R-:W-:-:S04]  /*0bf0*/  IMAD.WIDE R18, R2, 0x8, R18 ;  /* 0x0000000802127825 */ /* 0x001fc800078e0212 */
[----:B------:R-:W-:-:S05]  /*0c00*/  IMAD.IADD R13, R13, 0x1, R3 ;  /* 0x000000010d0d7824 */ /* 0x000fca00078e0203 */
[----:B------:R-:W-:Y:S01]  /*0c10*/  STG.E.64 desc[UR6][R18.64], R12 ;  /* 0x0000000c12007986 */ /* 0x000fe2000c101b06 */
[----:B------:R-:W-:Y:S05]  /*0c20*/  EXIT ;  /* 0x000000000000794d */ /* 0x000fea0003800000 */
        .weak           $__internal_0_$__cuda_sm20_div_s64
        .type           $__internal_0_$__cuda_sm20_div_s64,@function
        .size           $__internal_0_$__cuda_sm20_div_s64,($_Z14multiplicationPxS_S_i$__internal_accurate_pow - $__internal_0_$__cuda_sm20_div_s64)
$__internal_0_$__cuda_sm20_div_s64:
[-C--:B------:R-:W-:Y:S02]  /*0c30*/  IADD3 R9, P1, PT, RZ, -R12.reuse, RZ ;  /* 0x8000000cff097210 */ /* 0x080fe40007f3e0ff */
[----:B------:R-:W-:Y:S02]  /*0c40*/  ISETP.GE.AND P0, PT, R11, RZ, PT ;  /* 0x000000ff0b00720c */ /* 0x000fe40003f06270 */
[----:B------:R-:W-:Y:S01]  /*0c50*/  ISETP.LE.AND P3, PT, RZ, UR4, PT ;  /* 0x00000004ff007c0c */ /* 0x000fe2000bf63270 */
[----:B------:R-:W-:Y:S01]  /*0c60*/  IMAD.X R16, RZ, RZ, ~R11, P1 ;  /* 0x000000ffff107224 */ /* 0x000fe200008e0e0b */
[----:B------:R-:W-:-:S04]  /*0c70*/  SEL R8, R9, R12, !P0 ;  /* 0x0000000c09087207 */ /* 0x000fc80004000000 */
[----:B------:R-:W-:-:S04]  /*0c80*/  SEL R9, R16, R11, !P0 ;  /* 0x0000000b10097207 */ /* 0x000fc80004000000 */
[----:B------:R-:W0:Y:S08]  /*0c90*/  I2F.U64.RP R16, R8 ;  /* 0x0000000800107312 */ /* 0x000e300000309000 */
[----:B0-----:R-:W0:Y:S02]  /*0ca0*/  MUFU.RCP R16, R16 ;  /* 0x0000001000107308 */ /* 0x001e240000001000 */
[----:B0-----:R-:W-:-:S06]  /*0cb0*/  IADD3 R18, PT, PT, R16, 0x1ffffffe, RZ ;  /* 0x1ffffffe10127810 */ /* 0x001fcc0007ffe0ff */
[----:B------:R-:W0:Y:S02]  /*0cc0*/  F2I.U64.TRUNC R18, R18 ;  /* 0x0000001200127311 */ /* 0x000e24000020d800 */
[----:B0-----:R-:W-:-:S04]  /*0cd0*/  IMAD.WIDE.U32 R20, R18, R8, RZ ;  /* 0x0000000812147225 */ /* 0x001fc800078e00ff */
[----:B------:R-:W-:Y:S01]  /*0ce0*/  IMAD R21, R18, R9, R21 ;  /* 0x0000000912157224 */ /* 0x000fe200078e0215 */
[----:B------:R-:W-:-:S03]  /*0cf0*/  IADD3 R23, P0, PT, RZ, -R20, RZ ;  /* 0x80000014ff177210 */ /* 0x000fc60007f1e0ff */
[----:B------:R-:W-:Y:S02]  /*0d00*/  IMAD R21, R19, R8, R21 ;  /* 0x0000000813157224 */ /* 0x000fe400078e0215 */
[----:B------:R-:W-:-:S04]  /*0d10*/  IMAD.HI.U32 R20, R18, R23, RZ ;  /* 0x0000001712147227 */ /* 0x000fc800078e00ff */
[----:B------:R-:W-:Y:S02]  /*0d20*/  IMAD.X R25, RZ, RZ, ~R21, P0 ;  /* 0x000000ffff197224 */ /* 0x000fe400000e0e15 */
[----:B------:R-:W-:Y:S02]  /*0d30*/  IMAD.MOV.U32 R21, RZ, RZ, R18 ;  /* 0x000000ffff157224 */ /* 0x000fe400078e0012 */
[-C--:B------:R-:W-:Y:S02]  /*0d40*/  IMAD R27, R19, R25.reuse, RZ ;  /* 0x00000019131b7224 */ /* 0x080fe400078e02ff */
[----:B------:R-:W-:-:S04]  /*0d50*/  IMAD.WIDE.U32 R20, P0, R18, R25, R20 ;  /* 0x0000001912147225 */ /* 0x000fc80007800014 */
[----:B------:R-:W-:-:S04]  /*0d60*/  IMAD.HI.U32 R25, R19, R25, RZ ;  /* 0x0000001913197227 */ /* 0x000fc800078e00ff */
[----:B------:R-:W-:Y:S01]  /*0d70*/  IMAD.HI.U32 R20, P1, R19, R23, R20 ;  /* 0x0000001713147227 */ /* 0x000fe20007820014 */
[----:B------:R-:W-:-:S04]  /*0d80*/  IADD3.X R16, PT, PT, R25, R19, RZ, P0, !PT ;  /* 0x0000001319107210 */ /* 0x000fc800007fe4ff */
[----:B------:R-:W-:-:S04]  /*0d90*/  IADD3 R21, P2, PT, R27, R20, RZ ;  /* 0x000000141b157210 */ /* 0x000fc80007f5e0ff */
[----:B------:R-:W-:Y:S01]  /*0da0*/  IADD3.X R23, PT, PT, RZ, RZ, R16, P2, P1 ;  /* 0x000000ffff177210 */ /* 0x000fe200017e2410 */
[----:B------:R-:W-:-:S04]  /*0db0*/  IMAD.WIDE.U32 R18, R21, R8, RZ ;  /* 0x0000000815127225 */ /* 0x000fc800078e00ff */
[----:B------:R-:W-:Y:S01]  /*0dc0*/  IMAD R16, R21, R9, R19 ;  /* 0x0000000915107224 */ /* 0x000fe200078e0213 */
[----:B------:R-:W-:Y:S02]  /*0dd0*/  IADD3 R19, P0, PT, RZ, -R18, RZ ;  /* 0x80000012ff137210 */ /* 0x000fe40007f1e0ff */
[----:B------:R-:W-:Y:S01]  /*0de0*/  IADD3 R18, P4, PT, RZ, -R13, RZ ;  /* 0x8000000dff127210 */ /* 0x000fe20007f9e0ff */
[----:B------:R-:W-:Y:S02]  /*0df0*/  IMAD R16, R23, R8, R16 ;  /* 0x0000000817107224 */ /* 0x000fe400078e0210 */
[----:B------:R-:W-:Y:S01]  /*0e00*/  IMAD.HI.U32 R20, R21, R19, RZ ;  /* 0x0000001315147227 */ /* 0x000fe200078e00ff */
[----:B------:R-:W-:-:S03]  /*0e10*/  SEL R13, R18, R13, !P3 ;  /* 0x0000000d120d7207 */ /* 0x000fc60005800000 */
[----:B------:R-:W-:Y:S02]  /*0e20*/  IMAD.X R22, RZ, RZ, ~R16, P0 ;  /* 0x000000ffff167224 */ /* 0x000fe400000e0e10 */
[----:B------:R-:W-:Y:S02]  /*0e30*/  IMAD.X R27, RZ, RZ, ~UR4, P4 ;  /* 0x80000004ff1b7e24 */ /* 0x000fe4000a0e06ff */
[----:B------:R-:W-:-:S03]  /*0e40*/  IMAD.WIDE.U32 R20, P0, R21, R22, R20 ;  /* 0x0000001615147225 */ /* 0x000fc60007800014 */
[----:B------:R-:W-:Y:S01]  /*0e50*/  SEL R27, R27, UR4, !P3 ;  /* 0x000000041b1b7c07 */ /* 0x000fe2000d800000 */
[----:B------:R-:W-:-:S04]  /*0e60*/  IMAD.HI.U32 R16, P1, R23, R19, R20 ;  /* 0x0000001317107227 */ /* 0x000fc80007820014 */
[CC--:B------:R-:W-:Y:S02]  /*0e70*/  IMAD R19, R23.reuse, R22.reuse, RZ ;  /* 0x0000001617137224 */ /* 0x0c0fe400078e02ff */
[----:B------:R-:W-:-:S03]  /*0e80*/  IMAD.HI.U32 R22, R23, R22, RZ ;  /* 0x0000001617167227 */ /* 0x000fc600078e00ff */
[----:B------:R-:W-:Y:S01]  /*0e90*/  IADD3 R16, P2, PT, R19, R16, RZ ;  /* 0x0000001013107210 */ /* 0x000fe20007f5e0ff */
[----:B------:R-:W-:Y:S01]  /*0ea0*/  IMAD.MOV.U32 R19, RZ, RZ, RZ ;  /* 0x000000ffff137224 */ /* 0x000fe200078e00ff */
[----:B------:R-:W-:-:S03]  /*0eb0*/  IADD3.X R23, PT, PT, R22, R23, RZ, P0, !PT ;  /* 0x0000001716177210 */ /* 0x000fc600007fe4ff */
[----:B------:R-:W-:Y:S01]  /*0ec0*/  IMAD.HI.U32 R18, R16, R13, RZ ;  /* 0x0000000d10127227 */ /* 0x000fe200078e00ff */
[----:B------:R-:W-:-:S03]  /*0ed0*/  IADD3.X R23, PT, PT, RZ, RZ, R23, P2, P1 ;  /* 0x000000ffff177210 */ /* 0x000fc600017e2417 */
[----:B------:R-:W-:-:S04]  /*0ee0*/  IMAD.WIDE.U32 R18, R16, R27, R18 ;  /* 0x0000001b10127225 */ /* 0x000fc800078e0012 */
[C---:B------:R-:W-:Y:S02]  /*0ef0*/  IMAD R21, R23.reuse, R27, RZ ;  /* 0x0000001b17157224 */ /* 0x040fe400078e02ff */
[----:B------:R-:W-:-:S04]  /*0f00*/  IMAD.HI.U32 R18, P0, R23, R13, R18 ;  /* 0x0000000d17127227 */ /* 0x000fc80007800012 */
[----:B------:R-:W-:Y:S01]  /*0f10*/  IMAD.HI.U32 R16, R23, R27, RZ ;  /* 0x0000001b17107227 */ /* 0x000fe200078e00ff */
[----:B------:R-:W-:-:S03]  /*0f20*/  IADD3 R21, P1, PT, R21, R18, RZ ;  /* 0x0000001215157210 */ /* 0x000fc60007f3e0ff */
[----:B------:R-:W-:Y:S02]  /*0f30*/  IMAD.X R16, RZ, RZ, R16, P0 ;  /* 0x000000ffff107224 */ /* 0x000fe400000e0610 */
[----:B------:R-:W-:-:S03]  /*0f40*/  IMAD.WIDE.U32 R18, R21, R8, RZ ;  /* 0x0000000815127225 */ /* 0x000fc600078e00ff */
[----:B------:R-:W-:Y:S01]  /*0f50*/  IADD3.X R23, PT, PT, RZ, R16, RZ, P1, !PT ;  /* 0x00000010ff177210 */ /* 0x000fe20000ffe4ff */
[----:B------:R-:W-:Y:S01]  /*0f60*/  IMAD R16, R21, R9, R19 ;  /* 0x0000000915107224 */ /* 0x000fe200078e0213 */
[----:B------:R-:W-:-:S03]  /*0f70*/  IADD3 R25, P1, PT, -R18, R13, RZ ;  /* 0x0000000d12197210 */ /* 0x000fc60007f3e1ff */
[-C--:B------:R-:W-:Y:S01]  /*0f80*/  IMAD R16, R23, R8.reuse, R16 ;  /* 0x0000000817107224 */ /* 0x080fe200078e0210 */
[----:B------:R-:W-:-:S03]  /*0f90*/  ISETP.GE.U32.AND P0, PT, R25, R8, PT ;  /* 0x000000081900720c */ /* 0x000fc60003f06070 */
[----:B------:R-:W-:Y:S01]  /*0fa0*/  IMAD.X R27, R27, 0x1, ~R16, P1 ;  /* 0x000000011b1b7824 */ /* 0x000fe200008e0e10 */
[----:B------:R-:W-:Y:S02]  /*0fb0*/  IADD3 R13, P1, PT, R25, -R8, RZ ;  /* 0x80000008190d7210 */ /* 0x000fe40007f3e0ff */
[----:B------:R-:W-:Y:S02]  /*0fc0*/  IADD3 R16, P2, PT, R21, 0x1, RZ ;  /* 0x0000000115107810 */ /* 0x000fe40007f5e0ff */
[C---:B------:R-:W-:Y:S01]  /*0fd0*/  ISETP.GE.U32.AND.EX P0, PT, R27.reuse, R9, PT, P0 ;  /* 0x000000091b00720c */ /* 0x040fe20003f06100 */
[----:B------:R-:W-:Y:S01]  /*0fe0*/  IMAD.X R19, R27, 0x1, ~R9, P1 ;  /* 0x000000011b137824 */ /* 0x000fe200008e0e09 */
[----:B------:R-:W-:Y:S02]  /*0ff0*/  IADD3.X R18, PT, PT, RZ, R23, RZ, P2, !PT ;  /* 0x00000017ff127210 */ /* 0x000fe400017fe4ff */
[----:B------:R-:W-:Y:S02]  /*1000*/  SEL R13, R13, R25, P0 ;  /* 0x000000190d0d7207 */ /* 0x000fe40000000000 */
[----:B------:R-:W-:-:S02]  /*1010*/  SEL R21, R16, R21, P0 ;  /* 0x0000001510157207 */ /* 0x000fc40000000000 */
[----:B------:R-:W-:Y:S02]  /*1020*/  SEL R19, R19, R27, P0 ;  /* 0x0000001b13137207 */ /* 0x000fe40000000000 */
[----:B------:R-:W-:Y:S02]  /*1030*/  ISETP.GE.U32.AND P1, PT, R13, R8, PT ;  /* 0x000000080d00720c */ /* 0x000fe40003f26070 */
[----:B------:R-:W-:Y:S02]  /*1040*/  SEL R16, R18, R23, P0 ;  /* 0x0000001712107207 */ /* 0x000fe40000000000 */
[----:B------:R-:W-:Y:S02]  /*1050*/  IADD3 R8, P2, PT, R21, 0x1, RZ ;  /* 0x0000000115087810 */ /* 0x000fe40007f5e0ff */
[----:B------:R-:W-:Y:S02]  /*1060*/  ISETP.GE.U32.AND.EX P0, PT, R19, R9, PT, P1 ;  /* 0x000000091300720c */ /* 0x000fe40003f06110 */
[----:B------:R-:W-:Y:S01]  /*1070*/  LOP3.LUT R18, R11, UR4, RZ, 0x3c, !PT ;  /* 0x000000040b127c12 */ /* 0x000fe2000f8e3cff */
[----:B------:R-:W-:Y:S01]  /*1080*/  IMAD.X R9, RZ, RZ, R16, P2 ;  /* 0x000000ffff097224 */ /* 0x000fe200010e0610 */
[----:B------:R-:W-:-:S02]  /*1090*/  SEL R8, R8, R21, P0 ;  /* 0x0000001508087207 */ /* 0x000fc40000000000 */
[----:B------:R-:W-:Y:S02]  /*10a0*/  ISETP.GE.AND P1, PT, R18, RZ, PT ;  /* 0x000000ff1200720c */ /* 0x000fe40003f26270 */
[----:B------:R-:W-:Y:S02]  /*10b0*/  SEL R9, R9, R16, P0 ;  /* 0x0000001009097207 */ /* 0x000fe40000000000 */
[-C--:B------:R-:W-:Y:S02]  /*10c0*/  IADD3 R13, P2, PT, RZ, -R8.reuse, RZ ;  /* 0x80000008ff0d7210 */ /* 0x080fe40007f5e0ff */
[----:B------:R-:W-:Y:S02]  /*10d0*/  ISETP.NE.U32.AND P0, PT, R12, RZ, PT ;  /* 0x000000ff0c00720c */ /* 0x000fe40003f05070 */
[----:B------:R-:W-:Y:S01]  /*10e0*/  SEL R8, R13, R8, !P1 ;  /* 0x000000080d087207 */ /* 0x000fe20004800000 */
[----:B------:R-:W-:Y:S01]  /*10f0*/  IMAD.X R12, RZ, RZ, ~R9, P2 ;  /* 0x000000ffff0c7224 */ /* 0x000fe200010e0e09 */
[----:B------:R-:W-:Y:S01]  /*1100*/  ISETP.NE.AND.EX P0, PT, R11, RZ, PT, P0 ;  /* 0x000000ff0b00720c */ /* 0x000fe20003f05300 */
[----:B------:R-:W-:-:S03]  /*1110*/  HFMA2 R11, -RZ, RZ, 0, 0 ;  /* 0x00000000ff0b7431 */ /* 0x000fc600000001ff */
[----:B------:R-:W-:Y:S02]  /*1120*/  SEL R9, R12, R9, !P1 ;  /* 0x000000090c097207 */ /* 0x000fe40004800000 */
[----:B------:R-:W-:Y:S02]  /*1130*/  SEL R8, R8, 0xffffffff, P0 ;  /* 0xffffffff08087807 */ /* 0x000fe40000000000 */
[----:B------:R-:W-:Y:S01]  /*1140*/  SEL R9, R9, 0xffffffff, P0 ;  /* 0xffffffff09097807 */ /* 0x000fe20000000000 */
[----:B------:R-:W-:Y:S06]  /*1150*/  RET.REL.NODEC R10 `(_Z14multiplicationPxS_S_i) ;  /* 0xffffffec0aa87950 */ /* 0x000fec0003c3ffff */
        .type           $_Z14multiplicationPxS_S_i$__internal_accurate_pow,@function
        .size           $_Z14multiplicationPxS_S_i$__internal_accurate_pow,(.L_x_17 - $_Z14multiplicationPxS_S_i$__internal_accurate_pow)
$_Z14multiplicationPxS_S_i$__internal_accurate_pow:
[----:B------:R-:W0:Y:S01]  /*1160*/  MUFU.RCP64H R29, 2.25 ;  /* 0x40020000001d7908 */ /* 0x000e220000001800 */
[----:B------:R-:W-:Y:S01]  /*1170*/  IMAD.MOV.U32 R16, RZ, RZ, 0x0 ;  /* 0x00000000ff107424 */ /* 0x000fe200078e00ff */
[----:B------:R-:W-:Y:S01]  /*1180*/  MOV R28, RZ ;  /* 0x000000ff001c7202 */ /* 0x000fe20000000f00 */
[----:B------:R-:W-:Y:S01]  /*1190*/  IMAD.MOV.U32 R17, RZ, RZ, 0x40020000 ;  /* 0x40020000ff117424 */ /* 0x000fe200078e00ff */
[----:B------:R-:W-:Y:S01]  /*11a0*/  UMOV UR4, 0x7d2cafe2 ;  /* 0x7d2cafe200047882 */ /* 0x000fe20000000000 */
[----:B------:R-:W-:Y:S01]  /*11b0*/  IMAD.MOV.U32 R18, RZ, RZ, 0x41ad3b5a ;  /* 0x41ad3b5aff127424 */ /* 0x000fe200078e00ff */
[----:B------:R-:W-:Y:S01]  /*11c0*/  UMOV UR5, 0x3eb0f5ff ;  /* 0x3eb0f5ff00057882 */ /* 0x000fe20000000000 */
[----:B------:R-:W-:Y:S02]  /*11d0*/  IMAD.MOV.U32 R19, RZ, RZ, 0x3ed0f5d2 ;  /* 0x3ed0f5d2ff137424 */ /* 0x000fe400078e00ff */
[----:B0-----:R-:W-:-:S08]  /*11e0*/  DFMA R16, R28, -R16, 1 ;  /* 0x3ff000001c10742b */ /* 0x001fd00000000810 */
[----:B------:R-:W-:-:S08]  /*11f0*/  DFMA R16, R16, R16, R16 ;  /* 0x000000101010722b */ /* 0x000fd00000000010 */
[----:B------:R-:W-:-:S08]  /*1200*/  DFMA R28, R28, R16, R28 ;  /* 0x000000101c1c722b */ /* 0x000fd0000000001c */
[----:B------:R-:W-:-:S08]  /*1210*/  DMUL R16, R28, 0.25 ;  /* 0x3fd000001c107828 */ /* 0x000fd00000000000 */
[----:B------:R-:W-:-:S08]  /*1220*/  DFMA R16, R28, 0.25, R16 ;  /* 0x3fd000001c10782b */ /* 0x000fd00000000010 */
[CC--:B------:R-:W-:Y:S02]  /*1230*/  DMUL R26, R16.reuse, R16.reuse ;  /* 0x00000010101a7228 */ /* 0x0c0fe40000000000 */
[C---:B------:R-:W-:Y:S02]  /*1240*/  DADD R20, -R16.reuse, 0.25 ;  /* 0x3fd0000010147429 */ /* 0x040fe40000000100 */
[----:B------:R-:W-:-:S04]  /*1250*/  DMUL R32, R16, R16 ;  /* 0x0000001010207228 */ /* 0x000fc80000000000 */
[----:B------:R-:W-:Y:S01]  /*1260*/  DFMA R18, R26, UR4, R18 ;  /* 0x000000041a127c2b */ /* 0x000fe20008000012 */
[----:B------:R-:W-:Y:S01]  /*1270*/  UMOV UR4, 0x75488a3f ;  /* 0x75488a3f00047882 */ /* 0x000fe20000000000 */
[----:B------:R-:W-:Y:S01]  /*1280*/  UMOV UR5, 0x3ef3b20a ;  /* 0x3ef3b20a00057882 */ /* 0x000fe20000000000 */
[----:B------:R-:W-:-:S05]  /*1290*/  DADD R20, R20, R20 ;  /* 0x0000000014147229 */ /* 0x000fca0000000014 */
[----:B------:R-:W-:Y:S01]  /*12a0*/  DFMA R22, R26, R18, UR4 ;  /* 0x000000041a167e2b */ /* 0x000fe20008000012 */
[----:B------:R-:W-:Y:S01]  /*12b0*/  UMOV UR4, 0xe4faecd5 ;  /* 0xe4faecd500047882 */ /* 0x000fe20000000000 */
[----:B------:R-:W-:Y:S01]  /*12c0*/  UMOV UR5, 0x3f1745cd ;  /* 0x3f1745cd00057882 */ /* 0x000fe20000000000 */
[----:B------:R-:W-:-:S05]  /*12d0*/  DFMA R20, -R16, 0.25, R20 ;  /* 0x3fd000001014782b */ /* 0x000fca0000000114 */
[----:B------:R-:W-:Y:S01]  /*12e0*/  DFMA R22, R26, R22, UR4 ;  /* 0x000000041a167e2b */ /* 0x000fe20008000016 */
[----:B------:R-:W-:Y:S01]  /*12f0*/  UMOV UR4, 0x258a578b ;  /* 0x258a578b00047882 */ /* 0x000fe20000000000 */
[----:B------:R-:W-:Y:S01]  /*1300*/  UMOV UR5, 0x3f3c71c7 ;  /* 0x3f3c71c700057882 */ /* 0x000fe20000000000 */
[----:B------:R-:W-:Y:S02]  /*1310*/  DMUL R20, R28, R20 ;  /* 0x000000141c147228 */ /* 0x000fe40000000000 */
[----:B------:R-:W-:-:S03]  /*1320*/  DFMA R28, R16, R16, -R32 ;  /* 0x00000010101c722b */ /* 0x000fc60000000820 */
[----:B------:R-:W-:Y:S01]  /*1330*/  DFMA R22, R26, R22, UR4 ;  /* 0x000000041a167e2b */ /* 0x000fe20008000016 */
[----:B------:R-:W-:Y:S01]  /*1340*/  UMOV UR4, 0x9242b910 ;  /* 0x9242b91000047882 */ /* 0x000fe20000000000 */
[----:B------:R-:W-:-:S06]  /*1350*/  UMOV UR5, 0x3f624924 ;  /* 0x3f62492400057882 */ /* 0x000fcc0000000000 */
[----:B------:R-:W-:Y:S01]  /*1360*/  DFMA R22, R26, R22, UR4 ;  /* 0x000000041a167e2b */ /* 0x000fe20008000016 */
[----:B------:R-:W-:Y:S01]  /*1370*/  UMOV UR4, 0x99999dfb ;  /* 0x99999dfb00047882 */ /* 0x000fe20000000000 */
[----:B------:R-:W-:-:S06]  /*1380*/  UMOV UR5, 0x3f899999 ;  /* 0x3f89999900057882 */ /* 0x000fcc0000000000 */
[----:B------:R-:W-:Y:S01]  /*1390*/  DFMA R22, R26, R22, UR4 ;  /* 0x000000041a167e2b */ /* 0x000fe20008000016 */
[----:B------:R-:W-:Y:S01]  /*13a0*/  UMOV UR4, 0x55555555 ;  /* 0x5555555500047882 */ /* 0x000fe20000000000 */
[----:B------:R-:W-:-:S06]  /*13b0*/  UMOV UR5, 0x3fb55555 ;  /* 0x3fb5555500057882 */ /* 0x000fcc0000000000 */
[----:B------:R-:W-:-:S08]  /*13c0*/  DFMA R18, R26, R22, UR4 ;  /* 0x000000041a127e2b */ /* 0x000fd00008000016 */
[----:B------:R-:W-:Y:S01]  /*13d0*/  DADD R24, -R18, UR4 ;  /* 0x0000000412187e29 */ /* 0x000fe20008000100 */
[----:B------:R-:W-:Y:S01]  /*13e0*/  UMOV UR4, 0xb9e7b0 ;  /* 0x00b9e7b000047882 */ /* 0x000fe20000000000 */
[----:B------:R-:W-:-:S06]  /*13f0*/  UMOV UR5, 0x3c46a4cb ;  /* 0x3c46a4cb00057882 */ /* 0x000fcc0000000000 */
[----:B------:R-:W-:Y:S02]  /*1400*/  DFMA R24, R26, R22, R24 ;  /* 0x000000161a18722b */ /* 0x000fe40000000018 */
[----:B------:R-:W-:Y:S01]  /*1410*/  DMUL R22, R16, R32 ;  /* 0x0000002010167228 */ /* 0x000fe20000000000 */
[----:B------:R-:W-:Y:S01]  /*1420*/  IADD3 R27, PT, PT, R21, 0x100000, RZ ;  /* 0x00100000151b7810 */ /* 0x000fe20007ffe0ff */
[----:B------:R-:W-:-:S04]  /*1430*/  IMAD.MOV.U32 R26, RZ, RZ, R20 ;  /* 0x000000ffff1a7224 */ /* 0x000fc800078e0014 */
[----:B------:R-:W-:Y:S01]  /*1440*/  DADD R24, R24, -UR4 ;  /* 0x8000000418187e29 */ /* 0x000fe20008000000 */
[----:B------:R-:W-:Y:S01]  /*1450*/  UMOV UR4, 0x0 ;  /* 0x0000000000047882 */ /* 0x000fe20000000000 */
[C---:B------:R-:W-:Y:S01]  /*1460*/  DFMA R30, R16.reuse, R32, -R22 ;  /* 0x00000020101e722b */ /* 0x040fe20000000816 */
[----:B------:R-:W-:Y:S01]  /*1470*/  UMOV UR5, 0x40080000 ;  /* 0x4008000000057882 */ /* 0x000fe20000000000 */
[----:B------:R-:W-:-:S04]  /*1480*/  DFMA R26, R16, R26, R28 ;  /* 0x0000001a101a722b */ /* 0x000fc8000000001c */
[----:B------:R-:W-:Y:S02]  /*1490*/  DADD R28, R18, R24 ;  /* 0x00000000121c7229 */ /* 0x000fe40000000018 */
[----:B------:R-:W-:-:S06]  /*14a0*/  DFMA R30, R20, R32, R30 ;  /* 0x00000020141e722b */ /* 0x000fcc000000001e */
[----:B------:R-:W-:Y:S02]  /*14b0*/  DMUL R32, R28, R22 ;  /* 0x000000161c207228 */ /* 0x000fe40000000000 */
[----:B------:R-:W-:Y:S02]  /*14c0*/  DFMA R26, R16, R26, R30 ;  /* 0x0000001a101a722b */ /* 0x000fe4000000001e */
[----:B------:R-:W-:-:S04]  /*14d0*/  DADD R30, R18, -R28 ;  /* 0x00000000121e7229 */ /* 0x000fc8000000081c */
[----:B------:R-:W-:-:S04]  /*14e0*/  DFMA R18, R28, R22, -R32 ;  /* 0x000000161c12722b */ /* 0x000fc80000000820 */
[----:B------:R-:W-:-:S04]  /*14f0*/  DADD R30, R24, R30 ;  /* 0x00000000181e7229 */ /* 0x000fc8000000001e */
[----:B------:R-:W-:-:S08]  /*1500*/  DFMA R18, R28, R26, R18 ;  /* 0x0000001a1c12722b */ /* 0x000fd00000000012 */
[----:B------:R-:W-:-:S08]  /*1510*/  DFMA R30, R30, R22, R18 ;  /* 0x000000161e1e722b */ /* 0x000fd00000000012 */
[----:B------:R-:W-:-:S08]  /*1520*/  DADD R22, R32, R30 ;  /* 0x0000000020167229 */ /* 0x000fd0000000001e */
[--C-:B------:R-:W-:Y:S02]  /*1530*/  DADD R18, R16, R22.reuse ;  /* 0x0000000010127229 */ /* 0x100fe40000000016 */
[----:B------:R-:W-:-:S06]  /*1540*/  DADD R32, R32, -R22 ;  /* 0x0000000020207229 */ /* 0x000fcc0000000816 */
[----:B------:R-:W-:Y:S02]  /*1550*/  DADD R16, R16, -R18 ;  /* 0x0000000010107229 */ /* 0x000fe40000000812 */
[----:B------:R-:W-:-:S06]  /*1560*/  DADD R32, R30, R32 ;  /* 0x000000001e207229 */ /* 0x000fcc0000000020 */
[----:B------:R-:W-:-:S08]  /*1570*/  DADD R16, R22, R16 ;  /* 0x0000000016107229 */ /* 0x000fd00000000010 */
[----:B------:R-:W-:-:S08]  /*1580*/  DADD R16, R32, R16 ;  /* 0x0000000020107229 */ /* 0x000fd00000000010 */
[----:B------:R-:W-:Y:S01]  /*1590*/  DADD R24, R20, R16 ;  /* 0x0000000014187229 */ /* 0x000fe20000000010 */
[----:B------:R-:W-:Y:S01]  /*15a0*/  IMAD.MOV.U32 R16, RZ, RZ, -0x105c611 ;  /* 0xfefa39efff107424 */ /* 0x000fe200078e00ff */
[----:B------:R-:W-:Y:S01]  /*15b0*/  MOV R17, 0x3fe62e42 ;  /* 0x3fe62e4200117802 */ /* 0x000fe20000000f00 */
[----:B------:R-:W-:Y:S02]  /*15c0*/  IMAD.MOV.U32 R20, RZ, RZ, -0x105c611 ;  /* 0xfefa39efff147424 */ /* 0x000fe400078e00ff */
[----:B------:R-:W-:-:S03]  /*15d0*/  IMAD.MOV.U32 R21, RZ, RZ, 0x3fe62e42 ;  /* 0x3fe62e42ff157424 */ /* 0x000fc600078e00ff */
[----:B------:R-:W-:-:S08]  /*15e0*/  DADD R22, R18, R24 ;  /* 0x0000000012167229 */ /* 0x000fd00000000018 */
[--C-:B------:R-:W-:Y:S02]  /*15f0*/  DFMA R16, R16, UR4, R22.reuse ;  /* 0x0000000410107c2b */ /* 0x100fe40008000016 */
[----:B------:R-:W-:-:S06]  /*1600*/  DADD R26, R18, -R22 ;  /* 0x00000000121a7229 */ /* 0x000fcc0000000816 */
[----:B------:R-:W-:Y:S02]  /*1610*/  DFMA R18, -R20, 3, R16 ;  /* 0x400800001412782b */ /* 0x000fe40000000110 */
[----:B------:R-:W-:Y:S01]  /*1620*/  DADD R26, R24, R26 ;  /* 0x00000000181a7229 */ /* 0x000fe2000000001a */
[----:B------:R-:W-:-:S05]  /*1630*/  LOP3.LUT R24, R35, 0xff0fffff, RZ, 0xc0, !PT ;  /* 0xff0fffff23187812 */ /* 0x000fca00078ec0ff */
[----:B------:R-:W-:Y:S01]  /*1640*/  DADD R18, -R22, R18 ;  /* 0x0000000016127229 */ /* 0x000fe20000000112 */
[----:B------:R-:W-:Y:S01]  /*1650*/  MOV R22, 0x3b39803f ;  /* 0x3b39803f00167802 */ /* 0x000fe20000000f00 */
[----:B------:R-:W-:-:S06]  /*1660*/  IMAD.MOV.U32 R23, RZ, RZ, 0x3c7abc9e ;  /* 0x3c7abc9eff177424 */ /* 0x000fcc00078e00ff */
[----:B------:R-:W-:Y:S01]  /*1670*/  DADD R26, R26, -R18 ;  /* 0x000000001a1a7229 */ /* 0x000fe20000000812 */
[----:B------:R-:W-:-:S05]  /*1680*/  IMAD.SHL.U32 R18, R35, 0x2, RZ ;  /* 0x0000000223127824 */ /* 0x000fca00078e00ff */
[----:B------:R-:W-:Y:S02]  /*1690*/  ISETP.GT.U32.AND P0, PT, R18, -0x2000001, PT ;  /* 0xfdffffff1200780c */ /* 0x000fe40003f04070 */
[----:B------:R-:W-:Y:S01]  /*16a0*/  DFMA R22, R22, UR4, R26 ;  /* 0x0000000416167c2b */ /* 0x000fe2000800001a */
[----:B------:R-:W-:Y:S01]  /*16b0*/  UMOV UR4, 0x3b39803f ;  /* 0x3b39803f00047882 */ /* 0x000fe20000000000 */
[----:B------:R-:W-:Y:S01]  /*16c0*/  UMOV UR5, 0x3c7abc9e ;  /* 0x3c7abc9e00057882 */ /* 0x000fe20000000000 */
[----:B------:R-:W-:-:S05]  /*16d0*/  SEL R35, R24, R35, P0 ;  /* 0x0000002318237207 */ /* 0x000fca0000000000 */
[----:B------:R-:W-:-:S08]  /*16e0*/  DADD R18, R16, R22 ;  /* 0x0000000010127229 */ /* 0x000fd00000000016 */
[----:B------:R-:W-:Y:S02]  /*16f0*/  DADD R16, R16, -R18 ;  /* 0x0000000010107229 */ /* 0x000fe40000000812 */
[----:B------:R-:W-:-:S06]  /*1700*/  DMUL R24, R18, R34 ;  /* 0x0000002212187228 */ /* 0x000fcc0000000000 */
[----:B------:R-:W-:Y:S02]  /*1710*/  DADD R16, R22, R16 ;  /* 0x0000000016107229 */ /* 0x000fe40000000010 */
[----:B------:R-:W-:-:S08]  /*1720*/  DFMA R18, R18, R34, -R24 ;  /* 0x000000221212722b */ /* 0x000fd00000000818 */
[----:B------:R-:W-:Y:S01]  /*1730*/  DFMA R34, R16, R34, R18 ;  /* 0x000000221022722b */ /* 0x000fe20000000012 */
[----:B------:R-:W-:Y:S01]  /*1740*/  MOV R18, 0x652b82fe ;  /* 0x652b82fe00127802 */ /* 0x000fe20000000f00 */
[----:B------:R-:W-:-:S06]  /*1750*/  IMAD.MOV.U32 R19, RZ, RZ, 0x3ff71547 ;  /* 0x3ff71547ff137424 */ /* 0x000fcc00078e00ff */
[----:B------:R-:W-:-:S08]  /*1760*/  DADD R16, R24, R34 ;  /* 0x0000000018107229 */ /* 0x000fd00000000022 */
[----:B------:R-:W-:Y:S02]  /*1770*/  DFMA R18, R16, R18, 6.75539944105574400000e+15 ;  /* 0x433800001012742b */ /* 0x000fe40000000012 */
[----:B------:R-:W-:Y:S01]  /*1780*/  FSETP.GEU.AND P0, PT, |R17|, 4.1917929649353027344, PT ;  /* 0x4086232b1100780b */ /* 0x000fe20003f0e200 */
[----:B------:R-:W-:-:S05]  /*1790*/  DADD R24, R24, -R16 ;  /* 0x0000000018187229 */ /* 0x000fca0000000810 */
[----:B------:R-:W-:-:S03]  /*17a0*/  DADD R22, R18, -6.75539944105574400000e+15 ;  /* 0xc338000012167429 */ /* 0x000fc60000000000 */
[----:B------:R-:W-:-:S05]  /*17b0*/  DADD R34, R34, R24 ;  /* 0x0000000022227229 */ /* 0x000fca0000000018 */
[----:B------:R-:W-:-:S08]  /*17c0*/  DFMA R20, R22, -R20, R16 ;  /* 0x800000141614722b */ /* 0x000fd00000000010 */
[----:B------:R-:W-:Y:S01]  /*17d0*/  DFMA R22, R22, -UR4, R20 ;  /* 0x8000000416167c2b */ /* 0x000fe20008000014 */
[----:B------:R-:W-:Y:S01]  /*17e0*/  UMOV UR4, 0x69ce2bdf ;  /* 0x69ce2bdf00047882 */ /* 0x000fe20000000000 */
[----:B------:R-:W-:Y:S01]  /*17f0*/  MOV R20, 0xfca213ea ;  /* 0xfca213ea00147802 */ /* 0x000fe20000000f00 */
[----:B------:R-:W-:Y:S01]  /*1800*/  IMAD.MOV.U32 R21, RZ, RZ, 0x3e928af3 ;  /* 0x3e928af3ff157424 */ /* 0x000fe200078e00ff */
[----:B------:R-:W-:-:S05]  /*1810*/  UMOV UR5, 0x3e5ade15 ;  /* 0x3e5ade1500057882 */ /* 0x000fca0000000000 */
[----:B------:R-:W-:Y:S01]  /*1820*/  DFMA R20, R22, UR4, R20 ;  /* 0x0000000416147c2b */ /* 0x000fe20008000014 */
        /* <DEDUP_REMOVED lines=24> */
[----:B------:R-:W-:-:S08]  /*19b0*/  DFMA R20, R22, R20, 1 ;  /* 0x3ff000001614742b */ /* 0x000fd00000000014 */
[----:B------:R-:W-:-:S10]  /*19c0*/  DFMA R20, R22, R20, 1 ;  /* 0x3ff000001614742b */ /* 0x000fd40000000014 */
[----:B------:R-:W-:Y:S01]  /*19d0*/  LEA R23, R18, R21, 0x14 ;  /* 0x0000001512177211 */ /* 0x000fe200078ea0ff */
[----:B------:R-:W-:Y:S01]  /*19e0*/  IMAD.MOV.U32 R22, RZ, RZ, R20 ;  /* 0x000000ffff167224 */ /* 0x000fe200078e0014 */
[----:B------:R-:W-:Y:S06]  /*19f0*/  @!P0 BRA `(.L_x_14) ;  /* 0x0000000000308947 */ /* 0x000fec0003800000 */
[----:B------:R-:W-:Y:S01]  /*1a00*/  FSETP.GEU.AND P1, PT, |R17|, 4.2275390625, PT ;  /* 0x408748001100780b */ /* 0x000fe20003f2e200 */
[C---:B------:R-:W-:Y:S02]  /*1a10*/  DADD R22, R16.reuse, +INF ;  /* 0x7ff0000010167429 */ /* 0x040fe40000000000 */
[----:B------:R-:W-:-:S08]  /*1a20*/  DSETP.GEU.AND P0, PT, R16, RZ, PT ;  /* 0x000000ff1000722a */ /* 0x000fd00003f0e000 */
[----:B------:R-:W-:Y:S02]  /*1a30*/  FSEL R22, R22, RZ, P0 ;  /* 0x000000ff16167208 */ /* 0x000fe40000000000 */
[----:B------:R-:W-:Y:S02]  /*1a40*/  @!P1 LEA.HI R19, R18, R18, RZ, 0x1 ;  /* 0x0000001212139211 */ /* 0x000fe400078f08ff */
[----:B------:R-:W-:Y:S02]  /*1a50*/  FSEL R23, R23, RZ, P0 ;  /* 0x000000ff17177208 */ /* 0x000fe40000000000 */
[----:B------:R-:W-:-:S04]  /*1a60*/  @!P1 SHF.R.S32.HI R19, RZ, 0x1, R19 ;  /* 0x00000001ff139819 */ /* 0x000fc80000011413 */
[----:B------:R-:W-:Y:S01]  /*1a70*/  @!P1 IADD3 R16, PT, PT, R18, -R19, RZ ;  /* 0x8000001312109210 */ /* 0x000fe20007ffe0ff */
[----:B------:R-:W-:-:S03]  /*1a80*/  @!P1 IMAD R21, R19, 0x100000, R21 ;  /* 0x0010000013159824 */ /* 0x000fc600078e0215 */
[----:B------:R-:W-:Y:S02]  /*1a90*/  @!P1 LEA R17, R16, 0x3ff00000, 0x14 ;  /* 0x3ff0000010119811 */ /* 0x000fe400078ea0ff */
[----:B------:R-:W-:-:S06]  /*1aa0*/  @!P1 MOV R16, RZ ;  /* 0x000000ff00109202 */ /* 0x000fcc0000000f00 */
[----:B------:R-:W-:-:S11]  /*1ab0*/  @!P1 DMUL R22, R20, R16 ;  /* 0x0000001014169228 */ /* 0x000fd60000000000 */
.L_x_14:
[----:B------:R-:W-:Y:S01]  /*1ac0*/  DFMA R34, R34, R22, R22 ;  /* 0x000000162222722b */ /* 0x000fe20000000016 */
[----:B------:R-:W-:Y:S01]  /*1ad0*/  IMAD.MOV.U32 R16, RZ, RZ, R0 ;  /* 0x000000ffff107224 */ /* 0x000fe200078e0000 */
[----:B------:R-:W-:Y:S01]  /*1ae0*/  DSETP.NEU.AND P0, PT, |R22|, +INF , PT ;  /* 0x7ff000001600742a */ /* 0x000fe20003f0d200 */
[----:B------:R-:W-:-:S07]  /*1af0*/  MOV R17, 0x0 ;  /* 0x0000000000117802 */ /* 0x000fce0000000f00 */
[----:B------:R-:W-:Y:S02]  /*1b00*/  FSEL R18, R22, R34, !P0 ;  /* 0x0000002216127208 */ /* 0x000fe40004000000 */
[----:B------:R-:W-:Y:S01]  /*1b10*/  FSEL R22, R23, R35, !P0 ;  /* 0x0000002317167208 */ /* 0x000fe20004000000 */
[----:B------:R-:W-:Y:S06]  /*1b20*/  RET.REL.NODEC R16 `(_Z14multiplicationPxS_S_i) ;  /* 0xffffffe410347950 */ /* 0x000fec0003c3ffff */
.L_x_15:
[----:B------:R-:W-:-:S00]  /*1b30*/  BRA `(.L_x_15) ;  /* 0xfffffffc00fc7947 */ /* 0x000fc0000383ffff */
[----:B------:R-:W-:-:S00]  /*1b40*/  NOP ;  /* 0x0000000000007918 */ /* 0x000fc00000000000 */
        /* <DEDUP_REMOVED lines=11> */
.L_x_17:


//--------------------- .nv.shared.reserved.0     --------------------------
	.section	.nv.shared.reserved.0,"aw",@nobits
	.weak		__nv_reservedSMEM_offset_0_alias
	.size		__nv_reservedSMEM_offset_0_alias, 0, 64
	.other		__nv_reservedSMEM_offset_0_alias,@"STO_CUDA_RESERVED_SHARED STV_DEFAULT"
__nv_reservedSMEM_offset_0_alias:
	.zero		0
	.zero		64


//--------------------- .nv.constant0._Z14multiplicationPxS_S_i --------------------------
	.section	.nv.constant0._Z14multiplicationPxS_S_i,"a",@progbits
	.sectionflags	@""
	.align	4
.nv.constant0._Z14multiplicationPxS_S_i:
	.zero		924


//--------------------- SYMBOLS --------------------------

	.type		.nv.reservedSmem.offset0,@object
	.size		.nv.reservedSmem.offset0,0x4
